//
// Generated by NVIDIA NVVM Compiler
//
// Compiler Build ID: CL-36424714
// Cuda compilation tools, release 13.0, V13.0.88
// Based on NVVM 20.0.0
//

.version 9.0
.target sm_100
.address_size 64

	// .globl	_Z15spmv_csr_kerneljPjS_PfS0_S0_

.visible .entry _Z15spmv_csr_kerneljPjS_PfS0_S0_(
	.param .u32 _Z15spmv_csr_kerneljPjS_PfS0_S0__param_0,
	.param .u64 .ptr .align 1 _Z15spmv_csr_kerneljPjS_PfS0_S0__param_1,
	.param .u64 .ptr .align 1 _Z15spmv_csr_kerneljPjS_PfS0_S0__param_2,
	.param .u64 .ptr .align 1 _Z15spmv_csr_kerneljPjS_PfS0_S0__param_3,
	.param .u64 .ptr .align 1 _Z15spmv_csr_kerneljPjS_PfS0_S0__param_4,
	.param .u64 .ptr .align 1 _Z15spmv_csr_kerneljPjS_PfS0_S0__param_5
)
{
	.reg .pred 	%p<11>;
	.reg .b32 	%r<65>;
	.reg .b32 	%f<114>;
	.reg .b64 	%rd<87>;

	ld.param.u32 	%r23, [_Z15spmv_csr_kerneljPjS_PfS0_S0__param_0];
	ld.param.u64 	%rd6, [_Z15spmv_csr_kerneljPjS_PfS0_S0__param_1];
	ld.param.u64 	%rd8, [_Z15spmv_csr_kerneljPjS_PfS0_S0__param_2];
	ld.param.u64 	%rd9, [_Z15spmv_csr_kerneljPjS_PfS0_S0__param_3];
	ld.param.u64 	%rd10, [_Z15spmv_csr_kerneljPjS_PfS0_S0__param_4];
	ld.param.u64 	%rd7, [_Z15spmv_csr_kerneljPjS_PfS0_S0__param_5];
	cvta.to.global.u64 	%rd1, %rd10;
	cvta.to.global.u64 	%rd2, %rd9;
	cvta.to.global.u64 	%rd3, %rd8;
	mov.u32 	%r24, %ntid.x;
	mov.u32 	%r25, %ctaid.x;
	mov.u32 	%r26, %tid.x;
	mad.lo.s32 	%r1, %r24, %r25, %r26;
	setp.ge.u32 	%p1, %r1, %r23;
	@%p1 bra 	$L__BB0_15;
	cvta.to.global.u64 	%rd11, %rd6;
	mul.wide.s32 	%rd12, %r1, 4;
	add.s64 	%rd13, %rd11, %rd12;
	ld.global.u32 	%r60, [%rd13];
	ld.global.u32 	%r3, [%rd13+4];
	setp.ge.s32 	%p2, %r60, %r3;
	mov.f32 	%f113, 0f00000000;
	@%p2 bra 	$L__BB0_14;
	sub.s32 	%r4, %r3, %r60;
	and.b32  	%r5, %r4, 15;
	sub.s32 	%r27, %r60, %r3;
	setp.gt.u32 	%p3, %r27, -16;
	mov.f32 	%f113, 0f00000000;
	@%p3 bra 	$L__BB0_5;
	and.b32  	%r28, %r4, -16;
	neg.s32 	%r58, %r28;
	add.s64 	%rd4, %rd3, 32;
	add.s64 	%rd5, %rd2, 32;
	mov.f32 	%f113, 0f00000000;
$L__BB0_4:
	.pragma "nounroll";
	mul.wide.s32 	%rd14, %r60, 4;
	add.s64 	%rd15, %rd4, %rd14;
	add.s64 	%rd16, %rd5, %rd14;
	ld.global.u32 	%r29, [%rd15+-32];
	ld.global.f32 	%f18, [%rd16+-32];
	mul.wide.s32 	%rd17, %r29, 4;
	add.s64 	%rd18, %rd1, %rd17;
	ld.global.f32 	%f19, [%rd18];
	fma.rn.f32 	%f20, %f18, %f19, %f113;
	ld.global.u32 	%r30, [%rd15+-28];
	ld.global.f32 	%f21, [%rd16+-28];
	mul.wide.s32 	%rd19, %r30, 4;
	add.s64 	%rd20, %rd1, %rd19;
	ld.global.f32 	%f22, [%rd20];
	fma.rn.f32 	%f23, %f21, %f22, %f20;
	ld.global.u32 	%r31, [%rd15+-24];
	ld.global.f32 	%f24, [%rd16+-24];
	mul.wide.s32 	%rd21, %r31, 4;
	add.s64 	%rd22, %rd1, %rd21;
	ld.global.f32 	%f25, [%rd22];
	fma.rn.f32 	%f26, %f24, %f25, %f23;
	ld.global.u32 	%r32, [%rd15+-20];
	ld.global.f32 	%f27, [%rd16+-20];
	mul.wide.s32 	%rd23, %r32, 4;
	add.s64 	%rd24, %rd1, %rd23;
	ld.global.f32 	%f28, [%rd24];
	fma.rn.f32 	%f29, %f27, %f28, %f26;
	ld.global.u32 	%r33, [%rd15+-16];
	ld.global.f32 	%f30, [%rd16+-16];
	mul.wide.s32 	%rd25, %r33, 4;
	add.s64 	%rd26, %rd1, %rd25;
	ld.global.f32 	%f31, [%rd26];
	fma.rn.f32 	%f32, %f30, %f31, %f29;
	ld.global.u32 	%r34, [%rd15+-12];
	ld.global.f32 	%f33, [%rd16+-12];
	mul.wide.s32 	%rd27, %r34, 4;
	add.s64 	%rd28, %rd1, %rd27;
	ld.global.f32 	%f34, [%rd28];
	fma.rn.f32 	%f35, %f33, %f34, %f32;
	ld.global.u32 	%r35, [%rd15+-8];
	ld.global.f32 	%f36, [%rd16+-8];
	mul.wide.s32 	%rd29, %r35, 4;
	add.s64 	%rd30, %rd1, %rd29;
	ld.global.f32 	%f37, [%rd30];
	fma.rn.f32 	%f38, %f36, %f37, %f35;
	ld.global.u32 	%r36, [%rd15+-4];
	ld.global.f32 	%f39, [%rd16+-4];
	mul.wide.s32 	%rd31, %r36, 4;
	add.s64 	%rd32, %rd1, %rd31;
	ld.global.f32 	%f40, [%rd32];
	fma.rn.f32 	%f41, %f39, %f40, %f38;
	ld.global.u32 	%r37, [%rd15];
	ld.global.f32 	%f42, [%rd16];
	mul.wide.s32 	%rd33, %r37, 4;
	add.s64 	%rd34, %rd1, %rd33;
	ld.global.f32 	%f43, [%rd34];
	fma.rn.f32 	%f44, %f42, %f43, %f41;
	ld.global.u32 	%r38, [%rd15+4];
	ld.global.f32 	%f45, [%rd16+4];
	mul.wide.s32 	%rd35, %r38, 4;
	add.s64 	%rd36, %rd1, %rd35;
	ld.global.f32 	%f46, [%rd36];
	fma.rn.f32 	%f47, %f45, %f46, %f44;
	ld.global.u32 	%r39, [%rd15+8];
	ld.global.f32 	%f48, [%rd16+8];
	mul.wide.s32 	%rd37, %r39, 4;
	add.s64 	%rd38, %rd1, %rd37;
	ld.global.f32 	%f49, [%rd38];
	fma.rn.f32 	%f50, %f48, %f49, %f47;
	ld.global.u32 	%r40, [%rd15+12];
	ld.global.f32 	%f51, [%rd16+12];
	mul.wide.s32 	%rd39, %r40, 4;
	add.s64 	%rd40, %rd1, %rd39;
	ld.global.f32 	%f52, [%rd40];
	fma.rn.f32 	%f53, %f51, %f52, %f50;
	ld.global.u32 	%r41, [%rd15+16];
	ld.global.f32 	%f54, [%rd16+16];
	mul.wide.s32 	%rd41, %r41, 4;
	add.s64 	%rd42, %rd1, %rd41;
	ld.global.f32 	%f55, [%rd42];
	fma.rn.f32 	%f56, %f54, %f55, %f53;
	ld.global.u32 	%r42, [%rd15+20];
	ld.global.f32 	%f57, [%rd16+20];
	mul.wide.s32 	%rd43, %r42, 4;
	add.s64 	%rd44, %rd1, %rd43;
	ld.global.f32 	%f58, [%rd44];
	fma.rn.f32 	%f59, %f57, %f58, %f56;
	ld.global.u32 	%r43, [%rd15+24];
	ld.global.f32 	%f60, [%rd16+24];
	mul.wide.s32 	%rd45, %r43, 4;
	add.s64 	%rd46, %rd1, %rd45;
	ld.global.f32 	%f61, [%rd46];
	fma.rn.f32 	%f62, %f60, %f61, %f59;
	ld.global.u32 	%r44, [%rd15+28];
	ld.global.f32 	%f63, [%rd16+28];
	mul.wide.s32 	%rd47, %r44, 4;
	add.s64 	%rd48, %rd1, %rd47;
	ld.global.f32 	%f64, [%rd48];
	fma.rn.f32 	%f113, %f63, %f64, %f62;
	add.s32 	%r60, %r60, 16;
	add.s32 	%r58, %r58, 16;
	setp.ne.s32 	%p4, %r58, 0;
	@%p4 bra 	$L__BB0_4;
$L__BB0_5:
	setp.eq.s32 	%p5, %r5, 0;
	@%p5 bra 	$L__BB0_14;
	and.b32  	%r12, %r4, 7;
	setp.lt.u32 	%p6, %r5, 8;
	@%p6 bra 	$L__BB0_8;
	mul.wide.s32 	%rd49, %r60, 4;
	add.s64 	%rd50, %rd3, %rd49;
	ld.global.u32 	%r45, [%rd50];
	add.s64 	%rd51, %rd2, %rd49;
	ld.global.f32 	%f66, [%rd51];
	mul.wide.s32 	%rd52, %r45, 4;
	add.s64 	%rd53, %rd1, %rd52;
	ld.global.f32 	%f67, [%rd53];
	fma.rn.f32 	%f68, %f66, %f67, %f113;
	ld.global.u32 	%r46, [%rd50+4];
	ld.global.f32 	%f69, [%rd51+4];
	mul.wide.s32 	%rd54, %r46, 4;
	add.s64 	%rd55, %rd1, %rd54;
	ld.global.f32 	%f70, [%rd55];
	fma.rn.f32 	%f71, %f69, %f70, %f68;
	ld.global.u32 	%r47, [%rd50+8];
	ld.global.f32 	%f72, [%rd51+8];
	mul.wide.s32 	%rd56, %r47, 4;
	add.s64 	%rd57, %rd1, %rd56;
	ld.global.f32 	%f73, [%rd57];
	fma.rn.f32 	%f74, %f72, %f73, %f71;
	ld.global.u32 	%r48, [%rd50+12];
	ld.global.f32 	%f75, [%rd51+12];
	mul.wide.s32 	%rd58, %r48, 4;
	add.s64 	%rd59, %rd1, %rd58;
	ld.global.f32 	%f76, [%rd59];
	fma.rn.f32 	%f77, %f75, %f76, %f74;
	ld.global.u32 	%r49, [%rd50+16];
	ld.global.f32 	%f78, [%rd51+16];
	mul.wide.s32 	%rd60, %r49, 4;
	add.s64 	%rd61, %rd1, %rd60;
	ld.global.f32 	%f79, [%rd61];
	fma.rn.f32 	%f80, %f78, %f79, %f77;
	ld.global.u32 	%r50, [%rd50+20];
	ld.global.f32 	%f81, [%rd51+20];
	mul.wide.s32 	%rd62, %r50, 4;
	add.s64 	%rd63, %rd1, %rd62;
	ld.global.f32 	%f82, [%rd63];
	fma.rn.f32 	%f83, %f81, %f82, %f80;
	ld.global.u32 	%r51, [%rd50+24];
	ld.global.f32 	%f84, [%rd51+24];
	mul.wide.s32 	%rd64, %r51, 4;
	add.s64 	%rd65, %rd1, %rd64;
	ld.global.f32 	%f85, [%rd65];
	fma.rn.f32 	%f86, %f84, %f85, %f83;
	ld.global.u32 	%r52, [%rd50+28];
	ld.global.f32 	%f87, [%rd51+28];
	mul.wide.s32 	%rd66, %r52, 4;
	add.s64 	%rd67, %rd1, %rd66;
	ld.global.f32 	%f88, [%rd67];
	fma.rn.f32 	%f113, %f87, %f88, %f86;
	add.s32 	%r60, %r60, 8;
$L__BB0_8:
	setp.eq.s32 	%p7, %r12, 0;
	@%p7 bra 	$L__BB0_14;
	and.b32  	%r15, %r4, 3;
	setp.lt.u32 	%p8, %r12, 4;
	@%p8 bra 	$L__BB0_11;
	mul.wide.s32 	%rd68, %r60, 4;
	add.s64 	%rd69, %rd3, %rd68;
	ld.global.u32 	%r53, [%rd69];
	add.s64 	%rd70, %rd2, %rd68;
	ld.global.f32 	%f90, [%rd70];
	mul.wide.s32 	%rd71, %r53, 4;
	add.s64 	%rd72, %rd1, %rd71;
	ld.global.f32 	%f91, [%rd72];
	fma.rn.f32 	%f92, %f90, %f91, %f113;
	ld.global.u32 	%r54, [%rd69+4];
	ld.global.f32 	%f93, [%rd70+4];
	mul.wide.s32 	%rd73, %r54, 4;
	add.s64 	%rd74, %rd1, %rd73;
	ld.global.f32 	%f94, [%rd74];
	fma.rn.f32 	%f95, %f93, %f94, %f92;
	ld.global.u32 	%r55, [%rd69+8];
	ld.global.f32 	%f96, [%rd70+8];
	mul.wide.s32 	%rd75, %r55, 4;
	add.s64 	%rd76, %rd1, %rd75;
	ld.global.f32 	%f97, [%rd76];
	fma.rn.f32 	%f98, %f96, %f97, %f95;
	ld.global.u32 	%r56, [%rd69+12];
	ld.global.f32 	%f99, [%rd70+12];
	mul.wide.s32 	%rd77, %r56, 4;
	add.s64 	%rd78, %rd1, %rd77;
	ld.global.f32 	%f100, [%rd78];
	fma.rn.f32 	%f113, %f99, %f100, %f98;
	add.s32 	%r60, %r60, 4;
$L__BB0_11:
	setp.eq.s32 	%p9, %r15, 0;
	@%p9 bra 	$L__BB0_14;
	neg.s32 	%r63, %r15;
$L__BB0_13:
	.pragma "nounroll";
	mul.wide.s32 	%rd79, %r60, 4;
	add.s64 	%rd80, %rd2, %rd79;
	add.s64 	%rd81, %rd3, %rd79;
	ld.global.u32 	%r57, [%rd81];
	ld.global.f32 	%f101, [%rd80];
	mul.wide.s32 	%rd82, %r57, 4;
	add.s64 	%rd83, %rd1, %rd82;
	ld.global.f32 	%f102, [%rd83];
	fma.rn.f32 	%f113, %f101, %f102, %f113;
	add.s32 	%r60, %r60, 1;
	add.s32 	%r63, %r63, 1;
	setp.ne.s32 	%p10, %r63, 0;
	@%p10 bra 	$L__BB0_13;
$L__BB0_14:
	cvta.to.global.u64 	%rd84, %rd7;
	add.s64 	%rd86, %rd84, %rd12;
	ld.global.f32 	%f103, [%rd86];
	add.f32 	%f104, %f113, %f103;
	st.global.f32 	[%rd86], %f104;
$L__BB0_15:
	ret;

}
	// .globl	_Z15spmv_jds_kerneljPjS_S_S_PfS0_S0_
.visible .entry _Z15spmv_jds_kerneljPjS_S_S_PfS0_S0_(
	.param .u32 _Z15spmv_jds_kerneljPjS_S_S_PfS0_S0__param_0,
	.param .u64 .ptr .align 1 _Z15spmv_jds_kerneljPjS_S_S_PfS0_S0__param_1,
	.param .u64 .ptr .align 1 _Z15spmv_jds_kerneljPjS_S_S_PfS0_S0__param_2,
	.param .u64 .ptr .align 1 _Z15spmv_jds_kerneljPjS_S_S_PfS0_S0__param_3,
	.param .u64 .ptr .align 1 _Z15spmv_jds_kerneljPjS_S_S_PfS0_S0__param_4,
	.param .u64 .ptr .align 1 _Z15spmv_jds_kerneljPjS_S_S_PfS0_S0__param_5,
	.param .u64 .ptr .align 1 _Z15spmv_jds_kerneljPjS_S_S_PfS0_S0__param_6,
	.param .u64 .ptr .align 1 _Z15spmv_jds_kerneljPjS_S_S_PfS0_S0__param_7
)
{
	.reg .pred 	%p<11>;
	.reg .b32 	%r<70>;
	.reg .b32 	%f<70>;
	.reg .b64 	%rd<106>;

	ld.param.u32 	%r14, [_Z15spmv_jds_kerneljPjS_S_S_PfS0_S0__param_0];
	ld.param.u64 	%rd8, [_Z15spmv_jds_kerneljPjS_S_S_PfS0_S0__param_1];
	ld.param.u64 	%rd9, [_Z15spmv_jds_kerneljPjS_S_S_PfS0_S0__param_2];
	ld.param.u64 	%rd11, [_Z15spmv_jds_kerneljPjS_S_S_PfS0_S0__param_3];
	ld.param.u64 	%rd12, [_Z15spmv_jds_kerneljPjS_S_S_PfS0_S0__param_4];
	ld.param.u64 	%rd13, [_Z15spmv_jds_kerneljPjS_S_S_PfS0_S0__param_5];
	ld.param.u64 	%rd14, [_Z15spmv_jds_kerneljPjS_S_S_PfS0_S0__param_6];
	ld.param.u64 	%rd10, [_Z15spmv_jds_kerneljPjS_S_S_PfS0_S0__param_7];
	cvta.to.global.u64 	%rd1, %rd14;
	cvta.to.global.u64 	%rd2, %rd13;
	cvta.to.global.u64 	%rd3, %rd12;
	cvta.to.global.u64 	%rd4, %rd11;
	mov.u32 	%r15, %ntid.x;
	mov.u32 	%r16, %ctaid.x;
	mov.u32 	%r17, %tid.x;
	mad.lo.s32 	%r1, %r15, %r16, %r17;
	setp.ge.u32 	%p1, %r1, %r14;
	@%p1 bra 	$L__BB1_14;
	cvta.to.global.u64 	%rd15, %rd9;
	mul.wide.s32 	%rd16, %r1, 4;
	add.s64 	%rd17, %rd15, %rd16;
	ld.global.u32 	%r2, [%rd17];
	setp.eq.s32 	%p2, %r2, 0;
	mov.f32 	%f69, 0f00000000;
	@%p2 bra 	$L__BB1_13;
	and.b32  	%r3, %r2, 7;
	setp.lt.u32 	%p3, %r2, 8;
	mov.f32 	%f69, 0f00000000;
	mov.b32 	%r68, 0;
	@%p3 bra 	$L__BB1_5;
	and.b32  	%r68, %r2, -8;
	neg.s32 	%r66, %r68;
	add.s64 	%rd105, %rd4, 16;
	mov.f32 	%f69, 0f00000000;
$L__BB1_4:
	.pragma "nounroll";
	ld.global.u32 	%r19, [%rd105+-16];
	add.s32 	%r20, %r19, %r1;
	mul.wide.s32 	%rd18, %r20, 4;
	add.s64 	%rd19, %rd3, %rd18;
	ld.global.u32 	%r21, [%rd19];
	add.s64 	%rd20, %rd2, %rd18;
	ld.global.f32 	%f17, [%rd20];
	mul.wide.s32 	%rd21, %r21, 4;
	add.s64 	%rd22, %rd1, %rd21;
	ld.global.f32 	%f18, [%rd22];
	fma.rn.f32 	%f19, %f17, %f18, %f69;
	ld.global.u32 	%r22, [%rd105+-12];
	add.s32 	%r23, %r22, %r1;
	mul.wide.s32 	%rd23, %r23, 4;
	add.s64 	%rd24, %rd3, %rd23;
	ld.global.u32 	%r24, [%rd24];
	add.s64 	%rd25, %rd2, %rd23;
	ld.global.f32 	%f20, [%rd25];
	mul.wide.s32 	%rd26, %r24, 4;
	add.s64 	%rd27, %rd1, %rd26;
	ld.global.f32 	%f21, [%rd27];
	fma.rn.f32 	%f22, %f20, %f21, %f19;
	ld.global.u32 	%r25, [%rd105+-8];
	add.s32 	%r26, %r25, %r1;
	mul.wide.s32 	%rd28, %r26, 4;
	add.s64 	%rd29, %rd3, %rd28;
	ld.global.u32 	%r27, [%rd29];
	add.s64 	%rd30, %rd2, %rd28;
	ld.global.f32 	%f23, [%rd30];
	mul.wide.s32 	%rd31, %r27, 4;
	add.s64 	%rd32, %rd1, %rd31;
	ld.global.f32 	%f24, [%rd32];
	fma.rn.f32 	%f25, %f23, %f24, %f22;
	ld.global.u32 	%r28, [%rd105+-4];
	add.s32 	%r29, %r28, %r1;
	mul.wide.s32 	%rd33, %r29, 4;
	add.s64 	%rd34, %rd3, %rd33;
	ld.global.u32 	%r30, [%rd34];
	add.s64 	%rd35, %rd2, %rd33;
	ld.global.f32 	%f26, [%rd35];
	mul.wide.s32 	%rd36, %r30, 4;
	add.s64 	%rd37, %rd1, %rd36;
	ld.global.f32 	%f27, [%rd37];
	fma.rn.f32 	%f28, %f26, %f27, %f25;
	ld.global.u32 	%r31, [%rd105];
	add.s32 	%r32, %r31, %r1;
	mul.wide.s32 	%rd38, %r32, 4;
	add.s64 	%rd39, %rd3, %rd38;
	ld.global.u32 	%r33, [%rd39];
	add.s64 	%rd40, %rd2, %rd38;
	ld.global.f32 	%f29, [%rd40];
	mul.wide.s32 	%rd41, %r33, 4;
	add.s64 	%rd42, %rd1, %rd41;
	ld.global.f32 	%f30, [%rd42];
	fma.rn.f32 	%f31, %f29, %f30, %f28;
	ld.global.u32 	%r34, [%rd105+4];
	add.s32 	%r35, %r34, %r1;
	mul.wide.s32 	%rd43, %r35, 4;
	add.s64 	%rd44, %rd3, %rd43;
	ld.global.u32 	%r36, [%rd44];
	add.s64 	%rd45, %rd2, %rd43;
	ld.global.f32 	%f32, [%rd45];
	mul.wide.s32 	%rd46, %r36, 4;
	add.s64 	%rd47, %rd1, %rd46;
	ld.global.f32 	%f33, [%rd47];
	fma.rn.f32 	%f34, %f32, %f33, %f31;
	ld.global.u32 	%r37, [%rd105+8];
	add.s32 	%r38, %r37, %r1;
	mul.wide.s32 	%rd48, %r38, 4;
	add.s64 	%rd49, %rd3, %rd48;
	ld.global.u32 	%r39, [%rd49];
	add.s64 	%rd50, %rd2, %rd48;
	ld.global.f32 	%f35, [%rd50];
	mul.wide.s32 	%rd51, %r39, 4;
	add.s64 	%rd52, %rd1, %rd51;
	ld.global.f32 	%f36, [%rd52];
	fma.rn.f32 	%f37, %f35, %f36, %f34;
	ld.global.u32 	%r40, [%rd105+12];
	add.s32 	%r41, %r40, %r1;
	mul.wide.s32 	%rd53, %r41, 4;
	add.s64 	%rd54, %rd3, %rd53;
	ld.global.u32 	%r42, [%rd54];
	add.s64 	%rd55, %rd2, %rd53;
	ld.global.f32 	%f38, [%rd55];
	mul.wide.s32 	%rd56, %r42, 4;
	add.s64 	%rd57, %rd1, %rd56;
	ld.global.f32 	%f39, [%rd57];
	fma.rn.f32 	%f69, %f38, %f39, %f37;
	add.s32 	%r66, %r66, 8;
	add.s64 	%rd105, %rd105, 32;
	setp.ne.s32 	%p4, %r66, 0;
	@%p4 bra 	$L__BB1_4;
$L__BB1_5:
	setp.eq.s32 	%p5, %r3, 0;
	@%p5 bra 	$L__BB1_13;
	and.b32  	%r9, %r2, 3;
	setp.lt.u32 	%p6, %r3, 4;
	@%p6 bra 	$L__BB1_8;
	mul.wide.u32 	%rd58, %r68, 4;
	add.s64 	%rd59, %rd4, %rd58;
	ld.global.u32 	%r43, [%rd59];
	add.s32 	%r44, %r43, %r1;
	mul.wide.s32 	%rd60, %r44, 4;
	add.s64 	%rd61, %rd3, %rd60;
	ld.global.u32 	%r45, [%rd61];
	add.s64 	%rd62, %rd2, %rd60;
	ld.global.f32 	%f41, [%rd62];
	mul.wide.s32 	%rd63, %r45, 4;
	add.s64 	%rd64, %rd1, %rd63;
	ld.global.f32 	%f42, [%rd64];
	fma.rn.f32 	%f43, %f41, %f42, %f69;
	ld.global.u32 	%r46, [%rd59+4];
	add.s32 	%r47, %r46, %r1;
	mul.wide.s32 	%rd65, %r47, 4;
	add.s64 	%rd66, %rd3, %rd65;
	ld.global.u32 	%r48, [%rd66];
	add.s64 	%rd67, %rd2, %rd65;
	ld.global.f32 	%f44, [%rd67];
	mul.wide.s32 	%rd68, %r48, 4;
	add.s64 	%rd69, %rd1, %rd68;
	ld.global.f32 	%f45, [%rd69];
	fma.rn.f32 	%f46, %f44, %f45, %f43;
	ld.global.u32 	%r49, [%rd59+8];
	add.s32 	%r50, %r49, %r1;
	mul.wide.s32 	%rd70, %r50, 4;
	add.s64 	%rd71, %rd3, %rd70;
	ld.global.u32 	%r51, [%rd71];
	add.s64 	%rd72, %rd2, %rd70;
	ld.global.f32 	%f47, [%rd72];
	mul.wide.s32 	%rd73, %r51, 4;
	add.s64 	%rd74, %rd1, %rd73;
	ld.global.f32 	%f48, [%rd74];
	fma.rn.f32 	%f49, %f47, %f48, %f46;
	ld.global.u32 	%r52, [%rd59+12];
	add.s32 	%r53, %r52, %r1;
	mul.wide.s32 	%rd75, %r53, 4;
	add.s64 	%rd76, %rd3, %rd75;
	ld.global.u32 	%r54, [%rd76];
	add.s64 	%rd77, %rd2, %rd75;
	ld.global.f32 	%f50, [%rd77];
	mul.wide.s32 	%rd78, %r54, 4;
	add.s64 	%rd79, %rd1, %rd78;
	ld.global.f32 	%f51, [%rd79];
	fma.rn.f32 	%f69, %f50, %f51, %f49;
	add.s32 	%r68, %r68, 4;
$L__BB1_8:
	setp.eq.s32 	%p7, %r9, 0;
	@%p7 bra 	$L__BB1_13;
	setp.eq.s32 	%p8, %r9, 1;
	@%p8 bra 	$L__BB1_11;
	mul.wide.u32 	%rd80, %r68, 4;
	add.s64 	%rd81, %rd4, %rd80;
	ld.global.u32 	%r55, [%rd81];
	add.s32 	%r56, %r55, %r1;
	mul.wide.s32 	%rd82, %r56, 4;
	add.s64 	%rd83, %rd3, %rd82;
	ld.global.u32 	%r57, [%rd83];
	add.s64 	%rd84, %rd2, %rd82;
	ld.global.f32 	%f53, [%rd84];
	mul.wide.s32 	%rd85, %r57, 4;
	add.s64 	%rd86, %rd1, %rd85;
	ld.global.f32 	%f54, [%rd86];
	fma.rn.f32 	%f55, %f53, %f54, %f69;
	ld.global.u32 	%r58, [%rd81+4];
	add.s32 	%r59, %r58, %r1;
	mul.wide.s32 	%rd87, %r59, 4;
	add.s64 	%rd88, %rd3, %rd87;
	ld.global.u32 	%r60, [%rd88];
	add.s64 	%rd89, %rd2, %rd87;
	ld.global.f32 	%f56, [%rd89];
	mul.wide.s32 	%rd90, %r60, 4;
	add.s64 	%rd91, %rd1, %rd90;
	ld.global.f32 	%f57, [%rd91];
	fma.rn.f32 	%f69, %f56, %f57, %f55;
	add.s32 	%r68, %r68, 2;
$L__BB1_11:
	and.b32  	%r61, %r2, 1;
	setp.eq.b32 	%p9, %r61, 1;
	not.pred 	%p10, %p9;
	@%p10 bra 	$L__BB1_13;
	mul.wide.u32 	%rd92, %r68, 4;
	add.s64 	%rd93, %rd4, %rd92;
	ld.global.u32 	%r62, [%rd93];
	add.s32 	%r63, %r62, %r1;
	mul.wide.s32 	%rd94, %r63, 4;
	add.s64 	%rd95, %rd3, %rd94;
	ld.global.u32 	%r64, [%rd95];
	add.s64 	%rd96, %rd2, %rd94;
	ld.global.f32 	%f58, [%rd96];
	mul.wide.s32 	%rd97, %r64, 4;
	add.s64 	%rd98, %rd1, %rd97;
	ld.global.f32 	%f59, [%rd98];
	fma.rn.f32 	%f69, %f58, %f59, %f69;
$L__BB1_13:
	cvta.to.global.u64 	%rd99, %rd8;
	add.s64 	%rd101, %rd99, %rd16;
	ld.global.u32 	%r65, [%rd101];
	cvta.to.global.u64 	%rd102, %rd10;
	mul.wide.u32 	%rd103, %r65, 4;
	add.s64 	%rd104, %rd102, %rd103;
	ld.global.f32 	%f60, [%rd104];
	add.f32 	%f61, %f69, %f60;
	st.global.f32 	[%rd104], %f61;
$L__BB1_14:
	ret;

}


// ===== COMPILED SASS (sm_100) =====

	.target	sm_100

	.elftype	@"ET_EXEC"


//--------------------- .note.nv.tkinfo           --------------------------
	.section	.note.nv.tkinfo,"",@"SHT_NOTE"
	.sectionflags	@"SHF_NOTE_NV_TKINFO"
	.tkinfo
        /*0018*/ 	.word	0x00000002
        /*0030*/ 	.string	""
        /*0030*/ 	.string	"ptxas"
        /*0030*/ 	.string	"Cuda compilation tools, release 13.0, V13.0.88"
        /*0030*/ 	.string	"Build cuda_13.0.r13.0/compiler.36424714_0"
        /*0030*/ 	.string	"-arch sm_100 -m 64 "



//--------------------- .note.nv.cuinfo           --------------------------
	.section	.note.nv.cuinfo,"",@"SHT_NOTE"
	.sectionflags	@"SHF_NOTE_NV_CUINFO"
        /*0018*/ 	.short	0x0002
        /*001a*/ 	.short	0x0064
        /*001c*/ 	.short	0x0082
	.zero		2


//--------------------- .nv.info                  --------------------------
	.section	.nv.info,"",@"SHT_CUDA_INFO"
	.align	4


	//----- nvinfo : EIATTR_REGCOUNT
	.align		4
        /*0000*/ 	.byte	0x04, 0x2f
        /*0002*/ 	.short	(.L_1 - .L_0)
	.align		4
.L_0:
        /*0004*/ 	.word	index@(_Z15spmv_csr_kerneljPjS_PfS0_S0_)
        /*0008*/ 	.word	0x00000020


	//----- nvinfo : EIATTR_FRAME_SIZE
	.align		4
.L_1:
        /*000c*/ 	.byte	0x04, 0x11
        /*000e*/ 	.short	(.L_3 - .L_2)
	.align		4
.L_2:
        /*0010*/ 	.word	index@(_Z15spmv_csr_kerneljPjS_PfS0_S0_)
        /*0014*/ 	.word	0x00000000


	//----- nvinfo : EIATTR_REGCOUNT
	.align		4
.L_3:
        /*0018*/ 	.byte	0x04, 0x2f
        /*001a*/ 	.short	(.L_5 - .L_4)
	.align		4
.L_4:
        /*001c*/ 	.word	index@(_Z15spmv_jds_kerneljPjS_S_S_PfS0_S0_)
        /*0020*/ 	.word	0x00000020


	//----- nvinfo : EIATTR_FRAME_SIZE
	.align		4
.L_5:
        /*0024*/ 	.byte	0x04, 0x11
        /*0026*/ 	.short	(.L_7 - .L_6)
	.align		4
.L_6:
        /*0028*/ 	.word	index@(_Z15spmv_jds_kerneljPjS_S_S_PfS0_S0_)
        /*002c*/ 	.word	0x00000000


	//----- nvinfo : EIATTR_MIN_STACK_SIZE
	.align		4
.L_7:
        /*0030*/ 	.byte	0x04, 0x12
        /*0032*/ 	.short	(.L_9 - .L_8)
	.align		4
.L_8:
        /*0034*/ 	.word	index@(_Z15spmv_jds_kerneljPjS_S_S_PfS0_S0_)
        /*0038*/ 	.word	0x00000000


	//----- nvinfo : EIATTR_MIN_STACK_SIZE
	.align		4
.L_9:
        /*003c*/ 	.byte	0x04, 0x12
        /*003e*/ 	.short	(.L_11 - .L_10)
	.align		4
.L_10:
        /*0040*/ 	.word	index@(_Z15spmv_csr_kerneljPjS_PfS0_S0_)
        /*0044*/ 	.word	0x00000000
.L_11:


//--------------------- .nv.compat                --------------------------
	.section	.nv.compat,"",@"SHT_CUDA_COMPAT_INFO"
	.align	4
        /*0000*/ 	.byte	0x02, 0x09, 0x00, 0x00, 0x02, 0x02, 0x01, 0x00, 0x02, 0x05, 0x05, 0x00, 0x03, 0x07, 0x01, 0x01
        /*0010*/ 	.byte	0x02, 0x03, 0x00, 0x00, 0x02, 0x06, 0x01, 0x00, 0x04, 0x0b, 0x08, 0x00, 0x09, 0x00, 0x00, 0x00
        /*0020*/ 	.byte	0x00, 0x00, 0x00, 0x00


//--------------------- .nv.info._Z15spmv_jds_kerneljPjS_S_S_PfS0_S0_ --------------------------
	.section	.nv.info._Z15spmv_jds_kerneljPjS_S_S_PfS0_S0_,"",@"SHT_CUDA_INFO"
	.sectionflags	@""
	.align	4


	//----- nvinfo : EIATTR_CUDA_API_VERSION
	.align		4
        /*0000*/ 	.byte	0x04, 0x37
        /*0002*/ 	.short	(.L_13 - .L_12)
.L_12:
        /*0004*/ 	.word	0x00000082


	//----- nvinfo : EIATTR_KPARAM_INFO
	.align		4
.L_13:
        /*0008*/ 	.byte	0x04, 0x17
        /*000a*/ 	.short	(.L_15 - .L_14)
.L_14:
        /*000c*/ 	.word	0x00000000
        /*0010*/ 	.short	0x0007
        /*0012*/ 	.short	0x0038
        /*0014*/ 	.byte	0x00, 0xf5, 0x21, 0x00


	//----- nvinfo : EIATTR_KPARAM_INFO
	.align		4
.L_15:
        /*0018*/ 	.byte	0x04, 0x17
        /*001a*/ 	.short	(.L_17 - .L_16)
.L_16:
        /*001c*/ 	.word	0x00000000
        /*0020*/ 	.short	0x0006
        /*0022*/ 	.short	0x0030
        /*0024*/ 	.byte	0x00, 0xf5, 0x21, 0x00


	//----- nvinfo : EIATTR_KPARAM_INFO
	.align		4
.L_17:
        /*0028*/ 	.byte	0x04, 0x17
        /*002a*/ 	.short	(.L_19 - .L_18)
.L_18:
        /*002c*/ 	.word	0x00000000
        /*0030*/ 	.short	0x0005
        /*0032*/ 	.short	0x0028
        /*0034*/ 	.byte	0x00, 0xf5, 0x21, 0x00


	//----- nvinfo : EIATTR_KPARAM_INFO
	.align		4
.L_19:
        /*0038*/ 	.byte	0x04, 0x17
        /*003a*/ 	.short	(.L_21 - .L_20)
.L_20:
        /*003c*/ 	.word	0x00000000
        /*0040*/ 	.short	0x0004
        /*0042*/ 	.short	0x0020
        /*0044*/ 	.byte	0x00, 0xf5, 0x21, 0x00


	//----- nvinfo : EIATTR_KPARAM_INFO
	.align		4
.L_21:
        /*0048*/ 	.byte	0x04, 0x17
        /*004a*/ 	.short	(.L_23 - .L_22)
.L_22:
        /*004c*/ 	.word	0x00000000
        /*0050*/ 	.short	0x0003
        /*0052*/ 	.short	0x0018
        /*0054*/ 	.byte	0x00, 0xf5, 0x21, 0x00


	//----- nvinfo : EIATTR_KPARAM_INFO
	.align		4
.L_23:
        /*0058*/ 	.byte	0x04, 0x17
        /*005a*/ 	.short	(.L_25 - .L_24)
.L_24:
        /*005c*/ 	.word	0x00000000
        /*0060*/ 	.short	0x0002
        /*0062*/ 	.short	0x0010
        /*0064*/ 	.byte	0x00, 0xf5, 0x21, 0x00


	//----- nvinfo : EIATTR_KPARAM_INFO
	.align		4
.L_25:
        /*0068*/ 	.byte	0x04, 0x17
        /*006a*/ 	.short	(.L_27 - .L_26)
.L_26:
        /*006c*/ 	.word	0x00000000
        /*0070*/ 	.short	0x0001
        /*0072*/ 	.short	0x0008
        /*0074*/ 	.byte	0x00, 0xf5, 0x21, 0x00


	//----- nvinfo : EIATTR_KPARAM_INFO
	.align		4
.L_27:
        /*0078*/ 	.byte	0x04, 0x17
        /*007a*/ 	.short	(.L_29 - .L_28)
.L_28:
        /*007c*/ 	.word	0x00000000
        /*0080*/ 	.short	0x0000
        /*0082*/ 	.short	0x0000
        /*0084*/ 	.byte	0x00, 0xf0, 0x11, 0x00


	//----- nvinfo : EIATTR_SPARSE_MMA_MASK
	.align		4
.L_29:
        /*0088*/ 	.byte	0x03, 0x50
        /*008a*/ 	.short	0x0000


	//----- nvinfo : EIATTR_MAXREG_COUNT
	.align		4
        /*008c*/ 	.byte	0x03, 0x1b
        /*008e*/ 	.short	0x00ff


	//----- nvinfo : EIATTR_MERCURY_ISA_VERSION
	.align		4
        /*0090*/ 	.byte	0x03, 0x5f
        /*0092*/ 	.short	0x0101


	//----- nvinfo : EIATTR_VRC_CTA_INIT_COUNT
	.align		4
        /*0094*/ 	.byte	0x02, 0x4a
	.zero		1
	.zero		1


	//----- nvinfo : EIATTR_EXIT_INSTR_OFFSETS
	.align		4
        /*0098*/ 	.byte	0x04, 0x1c
        /*009a*/ 	.short	(.L_31 - .L_30)


	//   ....[0]....
.L_30:
        /*009c*/ 	.word	0x00000070


	//   ....[1]....
        /*00a0*/ 	.word	0x00000d80


	//----- nvinfo : EIATTR_CRS_STACK_SIZE
	.align		4
.L_31:
        /*00a4*/ 	.byte	0x04, 0x1e
        /*00a6*/ 	.short	(.L_33 - .L_32)
.L_32:
        /*00a8*/ 	.word	0x00000000


	//----- nvinfo : EIATTR_CBANK_PARAM_SIZE
	.align		4
.L_33:
        /*00ac*/ 	.byte	0x03, 0x19
        /*00ae*/ 	.short	0x0040


	//----- nvinfo : EIATTR_PARAM_CBANK
	.align		4
        /*00b0*/ 	.byte	0x04, 0x0a
        /*00b2*/ 	.short	(.L_35 - .L_34)
	.align		4
.L_34:
        /*00b4*/ 	.word	index@(.nv.constant0._Z15spmv_jds_kerneljPjS_S_S_PfS0_S0_)
        /*00b8*/ 	.short	0x0380
        /*00ba*/ 	.short	0x0040


	//----- nvinfo : EIATTR_SW_WAR
	.align		4
.L_35:
        /*00bc*/ 	.byte	0x04, 0x36
        /*00be*/ 	.short	(.L_37 - .L_36)
.L_36:
        /*00c0*/ 	.word	0x00000008
.L_37:


//--------------------- .nv.info._Z15spmv_csr_kerneljPjS_PfS0_S0_ --------------------------
	.section	.nv.info._Z15spmv_csr_kerneljPjS_PfS0_S0_,"",@"SHT_CUDA_INFO"
	.sectionflags	@""
	.align	4


	//----- nvinfo : EIATTR_CUDA_API_VERSION
	.align		4
        /*0000*/ 	.byte	0x04, 0x37
        /*0002*/ 	.short	(.L_39 - .L_38)
.L_38:
        /*0004*/ 	.word	0x00000082


	//----- nvinfo : EIATTR_KPARAM_INFO
	.align		4
.L_39:
        /*0008*/ 	.byte	0x04, 0x17
        /*000a*/ 	.short	(.L_41 - .L_40)
.L_40:
        /*000c*/ 	.word	0x00000000
        /*0010*/ 	.short	0x0005
        /*0012*/ 	.short	0x0028
        /*0014*/ 	.byte	0x00, 0xf5, 0x21, 0x00


	//----- nvinfo : EIATTR_KPARAM_INFO
	.align		4
.L_41:
        /*0018*/ 	.byte	0x04, 0x17
        /*001a*/ 	.short	(.L_43 - .L_42)
.L_42:
        /*001c*/ 	.word	0x00000000
        /*0020*/ 	.short	0x0004
        /*0022*/ 	.short	0x0020
        /*0024*/ 	.byte	0x00, 0xf5, 0x21, 0x00


	//----- nvinfo : EIATTR_KPARAM_INFO
	.align		4
.L_43:
        /*0028*/ 	.byte	0x04, 0x17
        /*002a*/ 	.short	(.L_45 - .L_44)
.L_44:
        /*002c*/ 	.word	0x00000000
        /*0030*/ 	.short	0x0003
        /*0032*/ 	.short	0x0018
        /*0034*/ 	.byte	0x00, 0xf5, 0x21, 0x00


	//----- nvinfo : EIATTR_KPARAM_INFO
	.align		4
.L_45:
        /*0038*/ 	.byte	0x04, 0x17
        /*003a*/ 	.short	(.L_47 - .L_46)
.L_46:
        /*003c*/ 	.word	0x00000000
        /*0040*/ 	.short	0x0002
        /*0042*/ 	.short	0x0010
        /*0044*/ 	.byte	0x00, 0xf5, 0x21, 0x00


	//----- nvinfo : EIATTR_KPARAM_INFO
	.align		4
.L_47:
        /*0048*/ 	.byte	0x04, 0x17
        /*004a*/ 	.short	(.L_49 - .L_48)
.L_48:
        /*004c*/ 	.word	0x00000000
        /*0050*/ 	.short	0x0001
        /*0052*/ 	.short	0x0008
        /*0054*/ 	.byte	0x00, 0xf5, 0x21, 0x00


	//----- nvinfo : EIATTR_KPARAM_INFO
	.align		4
.L_49:
        /*0058*/ 	.byte	0x04, 0x17
        /*005a*/ 	.short	(.L_51 - .L_50)
.L_50:
        /*005c*/ 	.word	0x00000000
        /*0060*/ 	.short	0x0000
        /*0062*/ 	.short	0x0000
        /*0064*/ 	.byte	0x00, 0xf0, 0x11, 0x00


	//----- nvinfo : EIATTR_SPARSE_MMA_MASK
	.align		4
.L_51:
        /*0068*/ 	.byte	0x03, 0x50
        /*006a*/ 	.short	0x0000


	//----- nvinfo : EIATTR_MAXREG_COUNT
	.align		4
        /*006c*/ 	.byte	0x03, 0x1b
        /*006e*/ 	.short	0x00ff


	//----- nvinfo : EIATTR_MERCURY_ISA_VERSION
	.align		4
        /*0070*/ 	.byte	0x03, 0x5f
        /*0072*/ 	.short	0x0101


	//----- nvinfo : EIATTR_VRC_CTA_INIT_COUNT
	.align		4
        /*0074*/ 	.byte	0x02, 0x4a
	.zero		1
	.zero		1


	//----- nvinfo : EIATTR_EXIT_INSTR_OFFSETS
	.align		4
        /*0078*/ 	.byte	0x04, 0x1c
        /*007a*/ 	.short	(.L_53 - .L_52)


	//   ....[0]....
.L_52:
        /*007c*/ 	.word	0x00000070


	//   ....[1]....
        /*0080*/ 	.word	0x00000e70


	//----- nvinfo : EIATTR_CRS_STACK_SIZE
	.align		4
.L_53:
        /*0084*/ 	.byte	0x04, 0x1e
        /*0086*/ 	.short	(.L_55 - .L_54)
.L_54:
        /*0088*/ 	.word	0x00000000


	//----- nvinfo : EIATTR_CBANK_PARAM_SIZE
	.align		4
.L_55:
        /*008c*/ 	.byte	0x03, 0x19
        /*008e*/ 	.short	0x0030


	//----- nvinfo : EIATTR_PARAM_CBANK
	.align		4
        /*0090*/ 	.byte	0x04, 0x0a
        /*0092*/ 	.short	(.L_57 - .L_56)
	.align		4
.L_56:
        /*0094*/ 	.word	index@(.nv.constant0._Z15spmv_csr_kerneljPjS_PfS0_S0_)
        /*0098*/ 	.short	0x0380
        /*009a*/ 	.short	0x0030


	//----- nvinfo : EIATTR_SW_WAR
	.align		4
.L_57:
        /*009c*/ 	.byte	0x04, 0x36
        /*009e*/ 	.short	(.L_59 - .L_58)
.L_58:
        /*00a0*/ 	.word	0x00000008
.L_59:


//--------------------- .nv.callgraph             --------------------------
	.section	.nv.callgraph,"",@"SHT_CUDA_CALLGRAPH"
	.align	4
	.sectionentsize	8
	.align		4
        /*0000*/ 	.word	0x00000000
	.align		4
        /*0004*/ 	.word	0xffffffff
	.align		4
        /*0008*/ 	.word	0x00000000
	.align		4
        /*000c*/ 	.word	0xfffffffe
	.align		4
        /*0010*/ 	.word	0x00000000
	.align		4
        /*0014*/ 	.word	0xfffffffd
	.align		4
        /*0018*/ 	.word	0x00000000
	.align		4
        /*001c*/ 	.word	0xfffffffc


//--------------------- .text._Z15spmv_jds_kerneljPjS_S_S_PfS0_S0_ --------------------------
	.section	.text._Z15spmv_jds_kerneljPjS_S_S_PfS0_S0_,"ax",@progbits
	.align	128
        .global         _Z15spmv_jds_kerneljPjS_S_S_PfS0_S0_
        .type           _Z15spmv_jds_kerneljPjS_S_S_PfS0_S0_,@function
        .size           _Z15spmv_jds_kerneljPjS_S_S_PfS0_S0_,(.L_x_21 - _Z15spmv_jds_kerneljPjS_S_S_PfS0_S0_)
        .other          _Z15spmv_jds_kerneljPjS_S_S_PfS0_S0_,@"STO_CUDA_ENTRY STV_DEFAULT"
_Z15spmv_jds_kerneljPjS_S_S_PfS0_S0_:
.text._Z15spmv_jds_kerneljPjS_S_S_PfS0_S0_:
[----:B------:R-:W-:Y:S01]  /*0000*/  LDC R1, c[0x0][0x37c] ;  /* 0x0000df00ff017b82 */ /* 0x000fe20000000800 */
[----:B------:R-:W0:Y:S01]  /*0010*/  S2R R0, SR_CTAID.X ;  /* 0x0000000000007919 */ /* 0x000e220000002500 */
[----:B------:R-:W0:Y:S01]  /*0020*/  LDCU UR4, c[0x0][0x360] ;  /* 0x00006c00ff0477ac */ /* 0x000e220008000800 */
[----:B------:R-:W0:Y:S01]  /*0030*/  S2R R3, SR_TID.X ;  /* 0x0000000000037919 */ /* 0x000e220000002100 */
[----:B------:R-:W1:Y:S01]  /*0040*/  LDCU UR5, c[0x0][0x380] ;  /* 0x00007000ff0577ac */ /* 0x000e620008000800 */
[----:B0-----:R-:W-:-:S05]  /*0050*/  IMAD R0, R0, UR4, R3 ;  /* 0x0000000400007c24 */ /* 0x001fca000f8e0203 */
[----:B-1----:R-:W-:-:S13]  /*0060*/  ISETP.GE.U32.AND P0, PT, R0, UR5, PT ;  /* 0x0000000500007c0c */ /* 0x002fda000bf06070 */
[----:B------:R-:W-:Y:S05]  /*0070*/  @P0 EXIT ;  /* 0x000000000000094d */ /* 0x000fea0003800000 */
[----:B------:R-:W0:Y:S01]  /*0080*/  LDC.64 R2, c[0x0][0x390] ;  /* 0x0000e400ff027b82 */ /* 0x000e220000000a00 */
[----:B------:R-:W1:Y:S01]  /*0090*/  LDCU.64 UR6, c[0x0][0x358] ;  /* 0x00006b00ff0677ac */ /* 0x000e620008000a00 */
[----:B0-----:R-:W-:-:S06]  /*00a0*/  IMAD.WIDE R2, R0, 0x4, R2 ;  /* 0x0000000400027825 */ /* 0x001fcc00078e0202 */
[----:B-1----:R-:W2:Y:S01]  /*00b0*/  LDG.E R2, desc[UR6][R2.64] ;  /* 0x0000000602027981 */ /* 0x002ea2000c1e1900 */
[----:B------:R-:W-:Y:S01]  /*00c0*/  BSSY.RECONVERGENT B0, `(.L_x_0) ;  /* 0x00000c3000007945 */ /* 0x000fe20003800200 */
[----:B------:R-:W-:Y:S01]  /*00d0*/  HFMA2 R26, -RZ, RZ, 0, 0 ;  /* 0x00000000ff1a7431 */ /* 0x000fe200000001ff */
[----:B--2---:R-:W-:-:S13]  /*00e0*/  ISETP.NE.AND P0, PT, R2, RZ, PT ;  /* 0x000000ff0200720c */ /* 0x004fda0003f05270 */
[----:B------:R-:W-:Y:S05]  /*00f0*/  @!P0 BRA `(.L_x_1) ;  /* 0x0000000800fc8947 */ /* 0x000fea0003800000 */
[C---:B------:R-:W-:Y:S01]  /*0100*/  ISETP.GE.U32.AND P1, PT, R2.reuse, 0x8, PT ;  /* 0x000000080200780c */ /* 0x040fe20003f26070 */
[----:B------:R-:W-:Y:S01]  /*0110*/  BSSY.RECONVERGENT B1, `(.L_x_2) ;  /* 0x000005e000017945 */ /* 0x000fe20003800200 */
[----:B------:R-:W-:Y:S02]  /*0120*/  LOP3.LUT R3, R2, 0x7, RZ, 0xc0, !PT ;  /* 0x0000000702037812 */ /* 0x000fe400078ec0ff */
[----:B------:R-:W-:Y:S02]  /*0130*/  MOV R26, RZ ;  /* 0x000000ff001a7202 */ /* 0x000fe40000000f00 */
[----:B------:R-:W-:Y:S02]  /*0140*/  ISETP.NE.AND P0, PT, R3, RZ, PT ;  /* 0x000000ff0300720c */ /* 0x000fe40003f05270 */
[----:B------:R-:W-:-:S05]  /*0150*/  MOV R4, RZ ;  /* 0x000000ff00047202 */ /* 0x000fca0000000f00 */
[----:B------:R-:W-:Y:S06]  /*0160*/  @!P1 BRA `(.L_x_3) ;  /* 0x0000000400609947 */ /* 0x000fec0003800000 */
[----:B------:R-:W0:Y:S01]  /*0170*/  LDCU.64 UR4, c[0x0][0x398] ;  /* 0x00007300ff0477ac */ /* 0x000e220008000a00 */
[----:B------:R-:W-:Y:S02]  /*0180*/  LOP3.LUT R4, R2, 0xfffffff8, RZ, 0xc0, !PT ;  /* 0xfffffff802047812 */ /* 0x000fe400078ec0ff */
[----:B------:R-:W-:Y:S02]  /*0190*/  MOV R26, RZ ;  /* 0x000000ff001a7202 */ /* 0x000fe40000000f00 */
[----:B------:R-:W-:Y:S01]  /*01a0*/  IADD3 R5, PT, PT, -R4, RZ, RZ ;  /* 0x000000ff04057210 */ /* 0x000fe20007ffe1ff */
[----:B0-----:R-:W-:-:S04]  /*01b0*/  UIADD3 UR4, UP0, UPT, UR4, 0x10, URZ ;  /* 0x0000001004047890 */ /* 0x001fc8000ff1e0ff */
[----:B------:R-:W-:Y:S02]  /*01c0*/  UIADD3.X UR5, UPT, UPT, URZ, UR5, URZ, UP0, !UPT ;  /* 0x00000005ff057290 */ /* 0x000fe400087fe4ff */
[----:B------:R-:W-:-:S04]  /*01d0*/  MOV R10, UR4 ;  /* 0x00000004000a7c02 */ /* 0x000fc80008000f00 */
[----:B------:R-:W-:-:S07]  /*01e0*/  MOV R11, UR5 ;  /* 0x00000005000b7c02 */ /* 0x000fce0008000f00 */
.L_x_4:
[----:B------:R-:W2:Y:S01]  /*01f0*/  LDG.E R7, desc[UR6][R10.64+-0x10] ;  /* 0xfffff0060a077981 */ /* 0x000ea2000c1e1900 */
[----:B------:R-:W0:Y:S03]  /*0200*/  LDC.64 R16, c[0x0][0x3a0] ;  /* 0x0000e800ff107b82 */ /* 0x000e260000000a00 */
[----:B------:R-:W3:Y:S04]  /*0210*/  LDG.E R9, desc[UR6][R10.64+-0xc] ;  /* 0xfffff4060a097981 */ /* 0x000ee8000c1e1900 */
[----:B------:R-:W4:Y:S01]  /*0220*/  LDG.E R19, desc[UR6][R10.64+-0x4] ;  /* 0xfffffc060a137981 */ /* 0x000f22000c1e1900 */
[----:B------:R-:W1:Y:S03]  /*0230*/  LDC.64 R14, c[0x0][0x3a8] ;  /* 0x0000ea00ff0e7b82 */ /* 0x000e660000000a00 */
[----:B------:R-:W5:Y:S04]  /*0240*/  LDG.E R23, desc[UR6][R10.64+-0x8] ;  /* 0xfffff8060a177981 */ /* 0x000f68000c1e1900 */
[----:B------:R-:W5:Y:S01]  /*0250*/  LDG.E R27, desc[UR6][R10.64] ;  /* 0x000000060a1b7981 */ /* 0x000f62000c1e1900 */
[----:B------:R-:W5:Y:S01]  /*0260*/  LDC.64 R12, c[0x0][0x3b0] ;  /* 0x0000ec00ff0c7b82 */ /* 0x000f620000000a00 */
[----:B--2---:R-:W-:-:S02]  /*0270*/  IADD3 R7, PT, PT, R0, R7, RZ ;  /* 0x0000000700077210 */ /* 0x004fc40007ffe0ff */
[----:B---3--:R-:W-:-:S03]  /*0280*/  IADD3 R6, PT, PT, R0, R9, RZ ;  /* 0x0000000900067210 */ /* 0x008fc60007ffe0ff */
[----:B0-----:R-:W-:-:S04]  /*0290*/  IMAD.WIDE R28, R7, 0x4, R16 ;  /* 0x00000004071c7825 */ /* 0x001fc800078e0210 */
[----:B------:R-:W-:Y:S01]  /*02a0*/  IMAD.WIDE R20, R6, 0x4, R16 ;  /* 0x0000000406147825 */ /* 0x000fe200078e0210 */
[----:B------:R-:W5:Y:S05]  /*02b0*/  LDG.E R25, desc[UR6][R28.64] ;  /* 0x000000061c197981 */ /* 0x000f6a000c1e1900 */
[----:B------:R4:W2:Y:S01]  /*02c0*/  LDG.E R21, desc[UR6][R20.64] ;  /* 0x0000000614157981 */ /* 0x0008a2000c1e1900 */
[----:B-1----:R-:W-:-:S04]  /*02d0*/  IMAD.WIDE R8, R7, 0x4, R14 ;  /* 0x0000000407087825 */ /* 0x002fc800078e020e */
[----:B------:R-:W-:Y:S02]  /*02e0*/  IMAD.WIDE R6, R6, 0x4, R14 ;  /* 0x0000000406067825 */ /* 0x000fe400078e020e */
[----:B------:R-:W3:Y:S01]  /*02f0*/  LDG.E R8, desc[UR6][R8.64] ;  /* 0x0000000608087981 */ /* 0x000ee2000c1e1900 */
[----:B----4-:R-:W-:-:S03]  /*0300*/  IADD3 R20, PT, PT, R0, R19, RZ ;  /* 0x0000001300147210 */ /* 0x010fc60007ffe0ff */
[----:B------:R-:W4:Y:S04]  /*0310*/  LDG.E R6, desc[UR6][R6.64] ;  /* 0x0000000606067981 */ /* 0x000f28000c1e1900 */
[----:B------:R-:W4:Y:S01]  /*0320*/  LDG.E R7, desc[UR6][R10.64+0x8] ;  /* 0x000008060a077981 */ /* 0x000f22000c1e1900 */
[----:B-----5:R-:W-:-:S05]  /*0330*/  IMAD.WIDE R24, R25, 0x4, R12 ;  /* 0x0000000419187825 */ /* 0x020fca00078e020c */
[----:B------:R-:W3:Y:S01]  /*0340*/  LDG.E R9, desc[UR6][R24.64] ;  /* 0x0000000618097981 */ /* 0x000ee2000c1e1900 */
[----:B--2---:R-:W-:-:S03]  /*0350*/  IMAD.WIDE R18, R21, 0x4, R12 ;  /* 0x0000000415127825 */ /* 0x004fc600078e020c */
[----:B------:R-:W2:Y:S01]  /*0360*/  LDG.E R21, desc[UR6][R10.64+0x4] ;  /* 0x000004060a157981 */ /* 0x000ea2000c1e1900 */
[----:B------:R-:W-:-:S03]  /*0370*/  IADD3 R23, PT, PT, R0, R23, RZ ;  /* 0x0000001700177210 */ /* 0x000fc60007ffe0ff */
[----:B------:R0:W5:Y:S04]  /*0380*/  LDG.E R22, desc[UR6][R18.64] ;  /* 0x0000000612167981 */ /* 0x000168000c1e1900 */
[----:B------:R-:W4:Y:S01]  /*0390*/  LDG.E R24, desc[UR6][R10.64+0xc] ;  /* 0x00000c060a187981 */ /* 0x000f22000c1e1900 */
[----:B------:R-:W-:Y:S01]  /*03a0*/  IMAD.WIDE R28, R23, 0x4, R16 ;  /* 0x00000004171c7825 */ /* 0x000fe200078e0210 */
[----:B------:R-:W-:-:S03]  /*03b0*/  IADD3 R27, PT, PT, R0, R27, RZ ;  /* 0x0000001b001b7210 */ /* 0x000fc60007ffe0ff */
[----:B0-----:R-:W-:Y:S02]  /*03c0*/  IMAD.WIDE R18, R20, 0x4, R16 ;  /* 0x0000000414127825 */ /* 0x001fe400078e0210 */
[----:B------:R-:W5:Y:S04]  /*03d0*/  LDG.E R29, desc[UR6][R28.64] ;  /* 0x000000061c1d7981 */ /* 0x000f68000c1e1900 */
[----:B------:R0:W5:Y:S01]  /*03e0*/  LDG.E R25, desc[UR6][R18.64] ;  /* 0x0000000612197981 */ /* 0x000162000c1e1900 */
[----:B---3--:R-:W-:Y:S01]  /*03f0*/  FFMA R26, R8, R9, R26 ;  /* 0x00000009081a7223 */ /* 0x008fe2000000001a */
[----:B------:R-:W-:Y:S01]  /*0400*/  IMAD.WIDE R8, R27, 0x4, R16 ;  /* 0x000000041b087825 */ /* 0x000fe200078e0210 */
[----:B--2---:R-:W-:-:S05]  /*0410*/  IADD3 R21, PT, PT, R0, R21, RZ ;  /* 0x0000001500157210 */ /* 0x004fca0007ffe0ff */
[----:B------:R1:W2:Y:S01]  /*0420*/  LDG.E R9, desc[UR6][R8.64] ;  /* 0x0000000608097981 */ /* 0x0002a2000c1e1900 */
[--C-:B0-----:R-:W-:Y:S01]  /*0430*/  IMAD.WIDE R18, R21, 0x4, R16.reuse ;  /* 0x0000000415127825 */ /* 0x101fe200078e0210 */
[C---:B----4-:R-:W-:Y:S02]  /*0440*/  IADD3 R24, PT, PT, R0.reuse, R24, RZ ;  /* 0x0000001800187210 */ /* 0x050fe40007ffe0ff */
[----:B-1----:R-:W-:Y:S02]  /*0450*/  IADD3 R8, PT, PT, R0, R7, RZ ;  /* 0x0000000700087210 */ /* 0x002fe40007ffe0ff */
[----:B------:R0:W3:Y:S03]  /*0460*/  LDG.E R7, desc[UR6][R18.64] ;  /* 0x0000000612077981 */ /* 0x0000e6000c1e1900 */
[----:B0-----:R-:W-:-:S04]  /*0470*/  IMAD.WIDE R18, R8, 0x4, R16 ;  /* 0x0000000408127825 */ /* 0x001fc800078e0210 */
[----:B------:R-:W-:Y:S02]  /*0480*/  IMAD.WIDE R16, R24, 0x4, R16 ;  /* 0x0000000418107825 */ /* 0x000fe400078e0210 */
[----:B------:R-:W4:Y:S04]  /*0490*/  LDG.E R19, desc[UR6][R18.64] ;  /* 0x0000000612137981 */ /* 0x000f28000c1e1900 */
[----:B------:R-:W4:Y:S01]  /*04a0*/  LDG.E R17, desc[UR6][R16.64] ;  /* 0x0000000610117981 */ /* 0x000f22000c1e1900 */
[----:B-----5:R-:W-:Y:S01]  /*04b0*/  FFMA R6, R6, R22, R26 ;  /* 0x0000001606067223 */ /* 0x020fe2000000001a */
[----:B------:R-:W-:-:S04]  /*04c0*/  IMAD.WIDE R22, R23, 0x4, R14 ;  /* 0x0000000417167825 */ /* 0x000fc800078e020e */
[----:B------:R-:W-:Y:S01]  /*04d0*/  IMAD.WIDE R28, R29, 0x4, R12 ;  /* 0x000000041d1c7825 */ /* 0x000fe200078e020c */
[----:B------:R0:W5:Y:S04]  /*04e0*/  LDG.E R26, desc[UR6][R22.64] ;  /* 0x00000006161a7981 */ /* 0x000168000c1e1900 */
[----:B------:R1:W5:Y:S01]  /*04f0*/  LDG.E R16, desc[UR6][R28.64] ;  /* 0x000000061c107981 */ /* 0x000362000c1e1900 */
[----:B0-----:R-:W-:-:S04]  /*0500*/  IMAD.WIDE R22, R20, 0x4, R14 ;  /* 0x0000000414167825 */ /* 0x001fc800078e020e */
[----:B-1----:R-:W-:Y:S01]  /*0510*/  IMAD.WIDE R28, R25, 0x4, R12 ;  /* 0x00000004191c7825 */ /* 0x002fe200078e020c */
[----:B------:R0:W5:Y:S04]  /*0520*/  LDG.E R20, desc[UR6][R22.64] ;  /* 0x0000000616147981 */ /* 0x000168000c1e1900 */
[----:B------:R-:W5:Y:S01]  /*0530*/  LDG.E R25, desc[UR6][R28.64] ;  /* 0x000000061c197981 */ /* 0x000f62000c1e1900 */
[----:B0-----:R-:W-:-:S05]  /*0540*/  IMAD.WIDE R22, R27, 0x4, R14 ;  /* 0x000000041b167825 */ /* 0x001fca00078e020e */
[----:B------:R0:W5:Y:S02]  /*0550*/  LDG.E R18, desc[UR6][R22.64] ;  /* 0x0000000616127981 */ /* 0x000164000c1e1900 */
[----:B0-----:R-:W-:-:S05]  /*0560*/  IMAD.WIDE R22, R21, 0x4, R14 ;  /* 0x0000000415167825 */ /* 0x001fca00078e020e */
[----:B------:R0:W5:Y:S02]  /*0570*/  LDG.E R21, desc[UR6][R22.64] ;  /* 0x0000000616157981 */ /* 0x000164000c1e1900 */
[----:B0-----:R-:W-:-:S04]  /*0580*/  IMAD.WIDE R22, R8, 0x4, R14 ;  /* 0x0000000408167825 */ /* 0x001fc800078e020e */
[----:B------:R-:W-:-:S06]  /*0590*/  IMAD.WIDE R14, R24, 0x4, R14 ;  /* 0x00000004180e7825 */ /* 0x000fcc00078e020e */
[----:B------:R-:W5:Y:S01]  /*05a0*/  LDG.E R14, desc[UR6][R14.64] ;  /* 0x000000060e0e7981 */ /* 0x000f62000c1e1900 */
[----:B--2---:R-:W-:-:S05]  /*05b0*/  IMAD.WIDE R28, R9, 0x4, R12 ;  /* 0x00000004091c7825 */ /* 0x004fca00078e020c */
[----:B------:R3:W2:Y:S02]  /*05c0*/  LDG.E R9, desc[UR6][R28.64] ;  /* 0x000000061c097981 */ /* 0x0006a4000c1e1900 */
[--C-:B---3--:R-:W-:Y:S02]  /*05d0*/  IMAD.WIDE R28, R7, 0x4, R12.reuse ;  /* 0x00000004071c7825 */ /* 0x108fe400078e020c */
[----:B------:R-:W3:Y:S04]  /*05e0*/  LDG.E R7, desc[UR6][R22.64] ;  /* 0x0000000616077981 */ /* 0x000ee8000c1e1900 */
[----:B------:R4:W3:Y:S02]  /*05f0*/  LDG.E R8, desc[UR6][R28.64] ;  /* 0x000000061c087981 */ /* 0x0008e4000c1e1900 */
[----:B----4-:R-:W-:-:S04]  /*0600*/  IMAD.WIDE R28, R19, 0x4, R12 ;  /* 0x00000004131c7825 */ /* 0x010fc800078e020c */
[----:B------:R-:W-:Y:S01]  /*0610*/  IMAD.WIDE R12, R17, 0x4, R12 ;  /* 0x00000004110c7825 */ /* 0x000fe200078e020c */
[----:B------:R-:W4:Y:S05]  /*0620*/  LDG.E R19, desc[UR6][R28.64] ;  /* 0x000000061c137981 */ /* 0x000f2a000c1e1900 */
[----:B------:R-:W4:Y:S01]  /*0630*/  LDG.E R12, desc[UR6][R12.64] ;  /* 0x000000060c0c7981 */ /* 0x000f22000c1e1900 */
[----:B------:R-:W-:Y:S01]  /*0640*/  IADD3 R5, PT, PT, R5, 0x8, RZ ;  /* 0x0000000805057810 */ /* 0x000fe20007ffe0ff */
[----:B-----5:R-:W-:-:S03]  /*0650*/  FFMA R17, R26, R16, R6 ;  /* 0x000000101a117223 */ /* 0x020fc60000000006 */
[----:B------:R-:W-:Y:S01]  /*0660*/  ISETP.NE.AND P1, PT, R5, RZ, PT ;  /* 0x000000ff0500720c */ /* 0x000fe20003f25270 */
[----:B------:R-:W-:Y:S01]  /*0670*/  FFMA R17, R20, R25, R17 ;  /* 0x0000001914117223 */ /* 0x000fe20000000011 */
[----:B------:R-:W-:-:S04]  /*0680*/  IADD3 R10, P2, PT, R10, 0x20, RZ ;  /* 0x000000200a0a7810 */ /* 0x000fc80007f5e0ff */
[----:B------:R-:W-:Y:S01]  /*0690*/  IADD3.X R11, PT, PT, RZ, R11, RZ, P2, !PT ;  /* 0x0000000bff0b7210 */ /* 0x000fe200017fe4ff */
[----:B--2---:R-:W-:-:S04]  /*06a0*/  FFMA R18, R18, R9, R17 ;  /* 0x0000000912127223 */ /* 0x004fc80000000011 */
[----:B---3--:R-:W-:-:S04]  /*06b0*/  FFMA R8, R21, R8, R18 ;  /* 0x0000000815087223 */ /* 0x008fc80000000012 */
[----:B----4-:R-:W-:-:S04]  /*06c0*/  FFMA R7, R7, R19, R8 ;  /* 0x0000001307077223 */ /* 0x010fc80000000008 */
[----:B------:R-:W-:Y:S01]  /*06d0*/  FFMA R26, R14, R12, R7 ;  /* 0x0000000c0e1a7223 */ /* 0x000fe20000000007 */
[----:B------:R-:W-:Y:S06]  /*06e0*/  @P1 BRA `(.L_x_4) ;  /* 0xfffffff800c01947 */ /* 0x000fec000383ffff */
.L_x_3:
[----:B------:R-:W-:Y:S05]  /*06f0*/  BSYNC.RECONVERGENT B1 ;  /* 0x0000000000017941 */ /* 0x000fea0003800200 */
.L_x_2:
[----:B------:R-:W-:Y:S05]  /*0700*/  @!P0 BRA `(.L_x_1) ;  /* 0x0000000400788947 */ /* 0x000fea0003800000 */
[----:B------:R-:W-:Y:S01]  /*0710*/  ISETP.GE.U32.AND P0, PT, R3, 0x4, PT ;  /* 0x000000040300780c */ /* 0x000fe20003f06070 */
[----:B------:R-:W-:Y:S01]  /*0720*/  BSSY.RECONVERGENT B1, `(.L_x_5) ;  /* 0x000002e000017945 */ /* 0x000fe20003800200 */
[----:B------:R-:W-:-:S04]  /*0730*/  LOP3.LUT R22, R2, 0x3, RZ, 0xc0, !PT ;  /* 0x0000000302167812 */ /* 0x000fc800078ec0ff */
[----:B------:R-:W-:-:S07]  /*0740*/  ISETP.NE.AND P1, PT, R22, RZ, PT ;  /* 0x000000ff1600720c */ /* 0x000fce0003f25270 */
[----:B------:R-:W-:Y:S06]  /*0750*/  @!P0 BRA `(.L_x_6) ;  /* 0x0000000000a88947 */ /* 0x000fec0003800000 */
[----:B------:R-:W0:Y:S08]  /*0760*/  LDC.64 R8, c[0x0][0x398] ;  /* 0x0000e600ff087b82 */ /* 0x000e300000000a00 */
[----:B------:R-:W1:Y:S01]  /*0770*/  LDC.64 R6, c[0x0][0x3a0] ;  /* 0x0000e800ff067b82 */ /* 0x000e620000000a00 */
[----:B0-----:R-:W-:-:S05]  /*0780*/  IMAD.WIDE.U32 R8, R4, 0x4, R8 ;  /* 0x0000000404087825 */ /* 0x001fca00078e0008 */
[----:B------:R-:W2:Y:S04]  /*0790*/  LDG.E R17, desc[UR6][R8.64] ;  /* 0x0000000608117981 */ /* 0x000ea8000c1e1900 */
[----:B------:R-:W3:Y:S04]  /*07a0*/  LDG.E R13, desc[UR6][R8.64+0x4] ;  /* 0x00000406080d7981 */ /* 0x000ee8000c1e1900 */
[----:B------:R-:W4:Y:S04]  /*07b0*/  LDG.E R19, desc[UR6][R8.64+0x8] ;  /* 0x0000080608137981 */ /* 0x000f28000c1e1900 */
[----:B------:R0:W5:Y:S02]  /*07c0*/  LDG.E R3, desc[UR6][R8.64+0xc] ;  /* 0x00000c0608037981 */ /* 0x000164000c1e1900 */
[----:B0-----:R-:W0:Y:S01]  /*07d0*/  LDC.64 R8, c[0x0][0x3b0] ;  /* 0x0000ec00ff087b82 */ /* 0x001e220000000a00 */
[----:B--2---:R-:W-:-:S02]  /*07e0*/  IADD3 R17, PT, PT, R0, R17, RZ ;  /* 0x0000001100117210 */ /* 0x004fc40007ffe0ff */
[----:B---3--:R-:W-:-:S03]  /*07f0*/  IADD3 R13, PT, PT, R0, R13, RZ ;  /* 0x0000000d000d7210 */ /* 0x008fc60007ffe0ff */
[----:B-1----:R-:W-:Y:S01]  /*0800*/  IMAD.WIDE R10, R17, 0x4, R6 ;  /* 0x00000004110a7825 */ /* 0x002fe200078e0206 */
[----:B----4-:R-:W-:-:S03]  /*0810*/  IADD3 R19, PT, PT, R0, R19, RZ ;  /* 0x0000001300137210 */ /* 0x010fc60007ffe0ff */
[--C-:B------:R-:W-:Y:S02]  /*0820*/  IMAD.WIDE R14, R13, 0x4, R6.reuse ;  /* 0x000000040d0e7825 */ /* 0x100fe400078e0206 */
[----:B------:R-:W0:Y:S01]  /*0830*/  LDG.E R11, desc[UR6][R10.64] ;  /* 0x000000060a0b7981 */ /* 0x000e22000c1e1900 */
[----:B-----5:R-:W-:Y:S01]  /*0840*/  IADD3 R3, PT, PT, R0, R3, RZ ;  /* 0x0000000300037210 */ /* 0x020fe20007ffe0ff */
[--C-:B------:R-:W-:Y:S02]  /*0850*/  IMAD.WIDE R20, R19, 0x4, R6.reuse ;  /* 0x0000000413147825 */ /* 0x100fe400078e0206 */
[----:B------:R-:W2:Y:S02]  /*0860*/  LDG.E R15, desc[UR6][R14.64] ;  /* 0x000000060e0f7981 */ /* 0x000ea4000c1e1900 */
[----:B------:R-:W-:Y:S02]  /*0870*/  IMAD.WIDE R24, R3, 0x4, R6 ;  /* 0x0000000403187825 */ /* 0x000fe400078e0206 */
[----:B------:R-:W3:Y:S01]  /*0880*/  LDG.E R21, desc[UR6][R20.64] ;  /* 0x0000000614157981 */ /* 0x000ee2000c1e1900 */
[----:B------:R-:W1:Y:S03]  /*0890*/  LDC.64 R6, c[0x0][0x3a8] ;  /* 0x0000ea00ff067b82 */ /* 0x000e660000000a00 */
[----:B------:R-:W4:Y:S01]  /*08a0*/  LDG.E R5, desc[UR6][R24.64] ;  /* 0x0000000618057981 */ /* 0x000f22000c1e1900 */
[----:B-1----:R-:W-:-:S04]  /*08b0*/  IMAD.WIDE R16, R17, 0x4, R6 ;  /* 0x0000000411107825 */ /* 0x002fc800078e0206 */
[--C-:B------:R-:W-:Y:S02]  /*08c0*/  IMAD.WIDE R12, R13, 0x4, R6.reuse ;  /* 0x000000040d0c7825 */ /* 0x100fe400078e0206 */
[----:B------:R-:W5:Y:S02]  /*08d0*/  LDG.E R17, desc[UR6][R16.64] ;  /* 0x0000000610117981 */ /* 0x000f64000c1e1900 */
[--C-:B------:R-:W-:Y:S02]  /*08e0*/  IMAD.WIDE R18, R19, 0x4, R6.reuse ;  /* 0x0000000413127825 */ /* 0x100fe400078e0206 */
[----:B------:R-:W5:Y:S02]  /*08f0*/  LDG.E R12, desc[UR6][R12.64] ;  /* 0x000000060c0c7981 */ /* 0x000f64000c1e1900 */
[----:B------:R-:W-:Y:S02]  /*0900*/  IMAD.WIDE R6, R3, 0x4, R6 ;  /* 0x0000000403067825 */ /* 0x000fe400078e0206 */
[----:B------:R-:W5:Y:S04]  /*0910*/  LDG.E R18, desc[UR6][R18.64] ;  /* 0x0000000612127981 */ /* 0x000f68000c1e1900 */
[----:B------:R-:W5:Y:S01]  /*0920*/  LDG.E R6, desc[UR6][R6.64] ;  /* 0x0000000606067981 */ /* 0x000f62000c1e1900 */
[----:B0-----:R-:W-:-:S04]  /*0930*/  IMAD.WIDE R10, R11, 0x4, R8 ;  /* 0x000000040b0a7825 */ /* 0x001fc800078e0208 */
[--C-:B--2---:R-:W-:Y:S02]  /*0940*/  IMAD.WIDE R14, R15, 0x4, R8.reuse ;  /* 0x000000040f0e7825 */ /* 0x104fe400078e0208 */
[----:B------:R-:W5:Y:S02]  /*0950*/  LDG.E R10, desc[UR6][R10.64] ;  /* 0x000000060a0a7981 */ /* 0x000f64000c1e1900 */
[--C-:B---3--:R-:W-:Y:S02]  /*0960*/  IMAD.WIDE R20, R21, 0x4, R8.reuse ;  /* 0x0000000415147825 */ /* 0x108fe400078e0208 */
[----:B------:R-:W2:Y:S02]  /*0970*/  LDG.E R14, desc[UR6][R14.64] ;  /* 0x000000060e0e7981 */ /* 0x000ea4000c1e1900 */
[----:B----4-:R-:W-:Y:S02]  /*0980*/  IMAD.WIDE R8, R5, 0x4, R8 ;  /* 0x0000000405087825 */ /* 0x010fe400078e0208 */
[----:B------:R-:W3:Y:S04]  /*0990*/  LDG.E R20, desc[UR6][R20.64] ;  /* 0x0000000614147981 */ /* 0x000ee8000c1e1900 */
[----:B------:R-:W4:Y:S01]  /*09a0*/  LDG.E R8, desc[UR6][R8.64] ;  /* 0x0000000608087981 */ /* 0x000f22000c1e1900 */
[----:B------:R-:W-:Y:S01]  /*09b0*/  IADD3 R4, PT, PT, R4, 0x4, RZ ;  /* 0x0000000404047810 */ /* 0x000fe20007ffe0ff */
[----:B-----5:R-:W-:-:S04]  /*09c0*/  FFMA R17, R17, R10, R26 ;  /* 0x0000000a11117223 */ /* 0x020fc8000000001a */
[----:B--2---:R-:W-:-:S04]  /*09d0*/  FFMA R17, R12, R14, R17 ;  /* 0x0000000e0c117223 */ /* 0x004fc80000000011 */
[----:B---3--:R-:W-:-:S04]  /*09e0*/  FFMA R17, R18, R20, R17 ;  /* 0x0000001412117223 */ /* 0x008fc80000000011 */
[----:B----4-:R-:W-:-:S07]  /*09f0*/  FFMA R26, R6, R8, R17 ;  /* 0x00000008061a7223 */ /* 0x010fce0000000011 */
.L_x_6:
[----:B------:R-:W-:Y:S05]  /*0a00*/  BSYNC.RECONVERGENT B1 ;  /* 0x0000000000017941 */ /* 0x000fea0003800200 */
.L_x_5:
[----:B------:R-:W-:Y:S05]  /*0a10*/  @!P1 BRA `(.L_x_1) ;  /* 0x0000000000b49947 */ /* 0x000fea0003800000 */
[----:B------:R-:W-:Y:S01]  /*0a20*/  ISETP.NE.AND P0, PT, R22, 0x1, PT ;  /* 0x000000011600780c */ /* 0x000fe20003f05270 */
[----:B------:R-:W-:Y:S01]  /*0a30*/  BSSY.RECONVERGENT B1, `(.L_x_7) ;  /* 0x000001c000017945 */ /* 0x000fe20003800200 */
[----:B------:R-:W-:-:S04]  /*0a40*/  LOP3.LUT R2, R2, 0x1, RZ, 0xc0, !PT ;  /* 0x0000000102027812 */ /* 0x000fc800078ec0ff */
[----:B------:R-:W-:-:S07]  /*0a50*/  ISETP.NE.U32.AND P1, PT, R2, 0x1, PT ;  /* 0x000000010200780c */ /* 0x000fce0003f25070 */
[----:B------:R-:W-:Y:S06]  /*0a60*/  @!P0 BRA `(.L_x_8) ;  /* 0x0000000000608947 */ /* 0x000fec0003800000 */
[----:B------:R-:W0:Y:S08]  /*0a70*/  LDC.64 R2, c[0x0][0x398] ;  /* 0x0000e600ff027b82 */ /* 0x000e300000000a00 */
[----:B------:R-:W1:Y:S08]  /*0a80*/  LDC.64 R6, c[0x0][0x3a0] ;  /* 0x0000e800ff067b82 */ /* 0x000e700000000a00 */
[----:B------:R-:W2:Y:S01]  /*0a90*/  LDC.64 R12, c[0x0][0x3b0] ;  /* 0x0000ec00ff0c7b82 */ /* 0x000ea20000000a00 */
[----:B0-----:R-:W-:-:S05]  /*0aa0*/  IMAD.WIDE.U32 R2, R4, 0x4, R2 ;  /* 0x0000000404027825 */ /* 0x001fca00078e0002 */
[----:B------:R-:W3:Y:S04]  /*0ab0*/  LDG.E R5, desc[UR6][R2.64] ;  /* 0x0000000602057981 */ /* 0x000ee8000c1e1900 */
[----:B------:R-:W4:Y:S01]  /*0ac0*/  LDG.E R9, desc[UR6][R2.64+0x4] ;  /* 0x0000040602097981 */ /* 0x000f22000c1e1900 */
[C---:B---3--:R-:W-:Y:S02]  /*0ad0*/  IADD3 R5, PT, PT, R0.reuse, R5, RZ ;  /* 0x0000000500057210 */ /* 0x048fe40007ffe0ff */
[----:B----4-:R-:W-:-:S03]  /*0ae0*/  IADD3 R17, PT, PT, R0, R9, RZ ;  /* 0x0000000900117210 */ /* 0x010fc60007ffe0ff */
[----:B-1----:R-:W-:-:S04]  /*0af0*/  IMAD.WIDE R8, R5, 0x4, R6 ;  /* 0x0000000405087825 */ /* 0x002fc800078e0206 */
[----:B------:R-:W-:Y:S02]  /*0b00*/  IMAD.WIDE R14, R17, 0x4, R6 ;  /* 0x00000004110e7825 */ /* 0x000fe400078e0206 */
[----:B------:R-:W2:Y:S01]  /*0b10*/  LDG.E R9, desc[UR6][R8.64] ;  /* 0x0000000608097981 */ /* 0x000ea2000c1e1900 */
[----:B------:R-:W0:Y:S03]  /*0b20*/  LDC.64 R6, c[0x0][0x3a8] ;  /* 0x0000ea00ff067b82 */ /* 0x000e260000000a00 */
[----:B------:R-:W3:Y:S01]  /*0b30*/  LDG.E R15, desc[UR6][R14.64] ;  /* 0x000000060e0f7981 */ /* 0x000ee2000c1e1900 */
[----:B0-----:R-:W-:-:S04]  /*0b40*/  IMAD.WIDE R10, R5, 0x4, R6 ;  /* 0x00000004050a7825 */ /* 0x001fc800078e0206 */
[----:B------:R-:W-:Y:S02]  /*0b50*/  IMAD.WIDE R6, R17, 0x4, R6 ;  /* 0x0000000411067825 */ /* 0x000fe400078e0206 */
[----:B------:R-:W4:Y:S04]  /*0b60*/  LDG.E R11, desc[UR6][R10.64] ;  /* 0x000000060a0b7981 */ /* 0x000f28000c1e1900 */
[----:B------:R-:W5:Y:S01]  /*0b70*/  LDG.E R7, desc[UR6][R6.64] ;  /* 0x0000000606077981 */ /* 0x000f62000c1e1900 */
[----:B--2---:R-:W-:-:S04]  /*0b80*/  IMAD.WIDE R2, R9, 0x4, R12 ;  /* 0x0000000409027825 */ /* 0x004fc800078e020c */
[----:B---3--:R-:W-:Y:S02]  /*0b90*/  IMAD.WIDE R12, R15, 0x4, R12 ;  /* 0x000000040f0c7825 */ /* 0x008fe400078e020c */
[----:B------:R-:W4:Y:S04]  /*0ba0*/  LDG.E R2, desc[UR6][R2.64] ;  /* 0x0000000602027981 */ /* 0x000f28000c1e1900 */
[----:B------:R-:W5:Y:S01]  /*0bb0*/  LDG.E R12, desc[UR6][R12.64] ;  /* 0x000000060c0c7981 */ /* 0x000f62000c1e1900 */
[----:B------:R-:W-:Y:S01]  /*0bc0*/  IADD3 R4, PT, PT, R4, 0x2, RZ ;  /* 0x0000000204047810 */ /* 0x000fe20007ffe0ff */
[----:B----4-:R-:W-:-:S04]  /*0bd0*/  FFMA R26, R11, R2, R26 ;  /* 0x000000020b1a7223 */ /* 0x010fc8000000001a */
[----:B-----5:R-:W-:-:S07]  /*0be0*/  FFMA R26, R7, R12, R26 ;  /* 0x0000000c071a7223 */ /* 0x020fce000000001a */
.L_x_8:
[----:B------:R-:W-:Y:S05]  /*0bf0*/  BSYNC.RECONVERGENT B1 ;  /* 0x0000000000017941 */ /* 0x000fea0003800200 */
.L_x_7:
[----:B------:R-:W-:Y:S05]  /*0c00*/  @P1 BRA `(.L_x_1) ;  /* 0x0000000000381947 */ /* 0x000fea0003800000 */
[----:B------:R-:W0:Y:S08]  /*0c10*/  LDC.64 R2, c[0x0][0x398] ;  /* 0x0000e600ff027b82 */ /* 0x000e300000000a00 */
[----:B------:R-:W1:Y:S08]  /*0c20*/  LDC.64 R6, c[0x0][0x3a8] ;  /* 0x0000ea00ff067b82 */ /* 0x000e700000000a00 */
[----:B------:R-:W2:Y:S01]  /*0c30*/  LDC.64 R8, c[0x0][0x3b0] ;  /* 0x0000ec00ff087b82 */ /* 0x000ea20000000a00 */
[----:B0-----:R-:W-:-:S07]  /*0c40*/  IMAD.WIDE.U32 R4, R4, 0x4, R2 ;  /* 0x0000000404047825 */ /* 0x001fce00078e0002 */
[----:B------:R-:W0:Y:S01]  /*0c50*/  LDC.64 R2, c[0x0][0x3a0] ;  /* 0x0000e800ff027b82 */ /* 0x000e220000000a00 */
[----:B------:R-:W3:Y:S02]  /*0c60*/  LDG.E R5, desc[UR6][R4.64] ;  /* 0x0000000604057981 */ /* 0x000ee4000c1e1900 */
[----:B---3--:R-:W-:-:S05]  /*0c70*/  IADD3 R11, PT, PT, R0, R5, RZ ;  /* 0x00000005000b7210 */ /* 0x008fca0007ffe0ff */
[----:B0-----:R-:W-:-:S06]  /*0c80*/  IMAD.WIDE R2, R11, 0x4, R2 ;  /* 0x000000040b027825 */ /* 0x001fcc00078e0202 */
[----:B------:R-:W2:Y:S01]  /*0c90*/  LDG.E R3, desc[UR6][R2.64] ;  /* 0x0000000602037981 */ /* 0x000ea2000c1e1900 */
[----:B-1----:R-:W-:-:S06]  /*0ca0*/  IMAD.WIDE R6, R11, 0x4, R6 ;  /* 0x000000040b067825 */ /* 0x002fcc00078e0206 */
[----:B------:R-:W3:Y:S01]  /*0cb0*/  LDG.E R7, desc[UR6][R6.64] ;  /* 0x0000000606077981 */ /* 0x000ee2000c1e1900 */
[----:B--2---:R-:W-:-:S06]  /*0cc0*/  IMAD.WIDE R8, R3, 0x4, R8 ;  /* 0x0000000403087825 */ /* 0x004fcc00078e0208 */
[----:B------:R-:W3:Y:S02]  /*0cd0*/  LDG.E R8, desc[UR6][R8.64] ;  /* 0x0000000608087981 */ /* 0x000ee4000c1e1900 */
[----:B---3--:R-:W-:-:S07]  /*0ce0*/  FFMA R26, R7, R8, R26 ;  /* 0x00000008071a7223 */ /* 0x008fce000000001a */
.L_x_1:
[----:B------:R-:W-:Y:S05]  /*0cf0*/  BSYNC.RECONVERGENT B0 ;  /* 0x0000000000007941 */ /* 0x000fea0003800200 */
.L_x_0:
[----:B------:R-:W0:Y:S08]  /*0d00*/  LDC.64 R2, c[0x0][0x388] ;  /* 0x0000e200ff027b82 */ /* 0x000e300000000a00 */
[----:B------:R-:W1:Y:S01]  /*0d10*/  LDC.64 R4, c[0x0][0x3b8] ;  /* 0x0000ee00ff047b82 */ /* 0x000e620000000a00 */
[----:B0-----:R-:W-:-:S06]  /*0d20*/  IMAD.WIDE R2, R0, 0x4, R2 ;  /* 0x0000000400027825 */ /* 0x001fcc00078e0202 */
[----:B------:R-:W1:Y:S02]  /*0d30*/  LDG.E R3, desc[UR6][R2.64] ;  /* 0x0000000602037981 */ /* 0x000e64000c1e1900 */
[----:B-1----:R-:W-:-:S05]  /*0d40*/  IMAD.WIDE.U32 R4, R3, 0x4, R4 ;  /* 0x0000000403047825 */ /* 0x002fca00078e0004 */
[----:B------:R-:W2:Y:S02]  /*0d50*/  LDG.E R7, desc[UR6][R4.64] ;  /* 0x0000000604077981 */ /* 0x000ea4000c1e1900 */
[----:B--2---:R-:W-:-:S05]  /*0d60*/  FADD R7, R7, R26 ;  /* 0x0000001a07077221 */ /* 0x004fca0000000000 */
[----:B------:R-:W-:Y:S01]  /*0d70*/  STG.E desc[UR6][R4.64], R7 ;  /* 0x0000000704007986 */ /* 0x000fe2000c101906 */
[----:B------:R-:W-:Y:S05]  /*0d80*/  EXIT ;  /* 0x000000000000794d */ /* 0x000fea0003800000 */
.L_x_9:
[----:B------:R-:W-:-:S00]  /*0d90*/  BRA `(.L_x_9) ;  /* 0xfffffffc00fc7947 */ /* 0x000fc0000383ffff */
[----:B------:R-:W-:-:S00]  /*0da0*/  NOP ;  /* 0x0000000000007918 */ /* 0x000fc00000000000 */
        /* <DEDUP_REMOVED lines=13> */
.L_x_21:


//--------------------- .text._Z15spmv_csr_kerneljPjS_PfS0_S0_ --------------------------
	.section	.text._Z15spmv_csr_kerneljPjS_PfS0_S0_,"ax",@progbits
	.align	128
        .global         _Z15spmv_csr_kerneljPjS_PfS0_S0_
        .type           _Z15spmv_csr_kerneljPjS_PfS0_S0_,@function
        .size           _Z15spmv_csr_kerneljPjS_PfS0_S0_,(.L_x_22 - _Z15spmv_csr_kerneljPjS_PfS0_S0_)
        .other          _Z15spmv_csr_kerneljPjS_PfS0_S0_,@"STO_CUDA_ENTRY STV_DEFAULT"
_Z15spmv_csr_kerneljPjS_PfS0_S0_:
.text._Z15spmv_csr_kerneljPjS_PfS0_S0_:
        /* <DEDUP_REMOVED lines=10> */
[----:B0-----:R-:W-:-:S05]  /*00a0*/  IMAD.WIDE R2, R0, 0x4, R2 ;  /* 0x0000000400027825 */ /* 0x001fca00078e0202 */
[----:B-1----:R-:W2:Y:S04]  /*00b0*/  LDG.E R4, desc[UR4][R2.64] ;  /* 0x0000000402047981 */ /* 0x002ea8000c1e1900 */
[----:B------:R-:W2:Y:S01]  /*00c0*/  LDG.E R8, desc[UR4][R2.64+0x4] ;  /* 0x0000040402087981 */ /* 0x000ea2000c1e1900 */
[----:B------:R-:W-:Y:S01]  /*00d0*/  BSSY.RECONVERGENT B0, `(.L_x_10) ;  /* 0x00000d4000007945 */ /* 0x000fe20003800200 */
[----:B------:R-:W-:Y:S01]  /*00e0*/  HFMA2 R6, -RZ, RZ, 0, 0 ;  /* 0x00000000ff067431 */ /* 0x000fe200000001ff */
[----:B--2---:R-:W-:-:S13]  /*00f0*/  ISETP.GE.AND P0, PT, R4, R8, PT ;  /* 0x000000080400720c */ /* 0x004fda0003f06270 */
[----:B------:R-:W-:Y:S05]  /*0100*/  @P0 BRA `(.L_x_11) ;  /* 0x0000000c00400947 */ /* 0x000fea0003800000 */
[----:B------:R-:W-:Y:S01]  /*0110*/  MOV R3, R4 ;  /* 0x0000000400037202 */ /* 0x000fe20000000f00 */
[----:B------:R-:W-:Y:S01]  /*0120*/  BSSY.RECONVERGENT B1, `(.L_x_12) ;  /* 0x0000068000017945 */ /* 0x000fe20003800200 */
[----:B------:R-:W-:Y:S02]  /*0130*/  MOV R6, RZ ;  /* 0x000000ff00067202 */ /* 0x000fe40000000f00 */
[CC--:B------:R-:W-:Y:S02]  /*0140*/  IADD3 R4, PT, PT, R8.reuse, -R3.reuse, RZ ;  /* 0x8000000308047210 */ /* 0x0c0fe40007ffe0ff */
[----:B------:R-:W-:Y:S02]  /*0150*/  IADD3 R8, PT, PT, -R8, R3, RZ ;  /* 0x0000000308087210 */ /* 0x000fe40007ffe1ff */
[----:B------:R-:W-:Y:S02]  /*0160*/  LOP3.LUT R5, R4, 0xf, RZ, 0xc0, !PT ;  /* 0x0000000f04057812 */ /* 0x000fe400078ec0ff */
[----:B------:R-:W-:-:S02]  /*0170*/  ISETP.GT.U32.AND P1, PT, R8, -0x10, PT ;  /* 0xfffffff00800780c */ /* 0x000fc40003f24070 */
[----:B------:R-:W-:-:S11]  /*0180*/  ISETP.NE.AND P0, PT, R5, RZ, PT ;  /* 0x000000ff0500720c */ /* 0x000fd60003f05270 */
[----:B------:R-:W-:Y:S05]  /*0190*/  @P1 BRA `(.L_x_13) ;  /* 0x0000000400801947 */ /* 0x000fea0003800000 */
[----:B------:R-:W0:Y:S01]  /*01a0*/  LDC.64 R12, c[0x0][0x390] ;  /* 0x0000e400ff0c7b82 */ /* 0x000e220000000a00 */
[----:B------:R-:W-:Y:S02]  /*01b0*/  LOP3.LUT R2, R4, 0xfffffff0, RZ, 0xc0, !PT ;  /* 0xfffffff004027812 */ /* 0x000fe400078ec0ff */
[----:B------:R-:W-:Y:S02]  /*01c0*/  MOV R6, RZ ;  /* 0x000000ff00067202 */ /* 0x000fe40000000f00 */
[----:B------:R-:W-:-:S03]  /*01d0*/  IADD3 R2, PT, PT, -R2, RZ, RZ ;  /* 0x000000ff02027210 */ /* 0x000fc60007ffe1ff */
[----:B------:R-:W1:Y:S01]  /*01e0*/  LDC.64 R14, c[0x0][0x398] ;  /* 0x0000e600ff0e7b82 */ /* 0x000e620000000a00 */
[----:B0-----:R-:W-:-:S04]  /*01f0*/  IADD3 R12, P1, PT, R12, 0x20, RZ ;  /* 0x000000200c0c7810 */ /* 0x001fc80007f3e0ff */
[----:B------:R-:W-:Y:S02]  /*0200*/  IADD3.X R13, PT, PT, RZ, R13, RZ, P1, !PT ;  /* 0x0000000dff0d7210 */ /* 0x000fe40000ffe4ff */
[----:B-1----:R-:W-:-:S04]  /*0210*/  IADD3 R14, P2, PT, R14, 0x20, RZ ;  /* 0x000000200e0e7810 */ /* 0x002fc80007f5e0ff */
[----:B------:R-:W-:-:S09]  /*0220*/  IADD3.X R15, PT, PT, RZ, R15, RZ, P2, !PT ;  /* 0x0000000fff0f7210 */ /* 0x000fd200017fe4ff */
.L_x_14:
[C---:B------:R-:W-:Y:S01]  /*0230*/  IMAD.WIDE R20, R3.reuse, 0x4, R12 ;  /* 0x0000000403147825 */ /* 0x040fe200078e020c */
[----:B------:R-:W0:Y:S04]  /*0240*/  LDC.64 R16, c[0x0][0x3a0] ;  /* 0x0000e800ff107b82 */ /* 0x000e280000000a00 */
[----:B------:R-:W0:Y:S04]  /*0250*/  LDG.E R11, desc[UR4][R20.64+-0x20] ;  /* 0xffffe004140b7981 */ /* 0x000e28000c1e1900 */
[----:B------:R-:W2:Y:S04]  /*0260*/  LDG.E R23, desc[UR4][R20.64+-0x1c] ;  /* 0xffffe40414177981 */ /* 0x000ea8000c1e1900 */
[----:B------:R-:W3:Y:S01]  /*0270*/  LDG.E R9, desc[UR4][R20.64+-0x18] ;  /* 0xffffe80414097981 */ /* 0x000ee2000c1e1900 */
[----:B------:R-:W-:-:S03]  /*0280*/  IMAD.WIDE R26, R3, 0x4, R14 ;  /* 0x00000004031a7825 */ /* 0x000fc600078e020e */
[----:B------:R-:W4:Y:S04]  /*0290*/  LDG.E R25, desc[UR4][R20.64+-0x14] ;  /* 0xffffec0414197981 */ /* 0x000f28000c1e1900 */
[----:B------:R-:W5:Y:S04]  /*02a0*/  LDG.E R19, desc[UR4][R26.64+-0x20] ;  /* 0xffffe0041a137981 */ /* 0x000f68000c1e1900 */
[----:B------:R-:W5:Y:S04]  /*02b0*/  LDG.E R18, desc[UR4][R26.64+-0x1c] ;  /* 0xffffe4041a127981 */ /* 0x000f68000c1e1900 */
[----:B------:R-:W5:Y:S01]  /*02c0*/  LDG.E R29, desc[UR4][R20.64+-0x10] ;  /* 0xfffff004141d7981 */ /* 0x000f62000c1e1900 */
[----:B0-----:R-:W-:-:S06]  /*02d0*/  IMAD.WIDE R10, R11, 0x4, R16 ;  /* 0x000000040b0a7825 */ /* 0x001fcc00078e0210 */
[----:B------:R-:W5:Y:S01]  /*02e0*/  LDG.E R10, desc[UR4][R10.64] ;  /* 0x000000040a0a7981 */ /* 0x000f62000c1e1900 */
[----:B--2---:R-:W-:-:S05]  /*02f0*/  IMAD.WIDE R22, R23, 0x4, R16 ;  /* 0x0000000417167825 */ /* 0x004fca00078e0210 */
[----:B------:R-:W2:Y:S01]  /*0300*/  LDG.E R7, desc[UR4][R22.64] ;  /* 0x0000000416077981 */ /* 0x000ea2000c1e1900 */
[----:B---3--:R-:W-:-:S03]  /*0310*/  IMAD.WIDE R8, R9, 0x4, R16 ;  /* 0x0000000409087825 */ /* 0x008fc600078e0210 */
[----:B------:R-:W3:Y:S01]  /*0320*/  LDG.E R11, desc[UR4][R26.64+-0x18] ;  /* 0xffffe8041a0b7981 */ /* 0x000ee2000c1e1900 */
[----:B----4-:R-:W-:-:S03]  /*0330*/  IMAD.WIDE R24, R25, 0x4, R16 ;  /* 0x0000000419187825 */ /* 0x010fc600078e0210 */
[----:B------:R-:W3:Y:S04]  /*0340*/  LDG.E R8, desc[UR4][R8.64] ;  /* 0x0000000408087981 */ /* 0x000ee8000c1e1900 */
[----:B------:R-:W4:Y:S04]  /*0350*/  LDG.E R23, desc[UR4][R20.64+-0xc] ;  /* 0xfffff40414177981 */ /* 0x000f28000c1e1900 */
[----:B------:R-:W4:Y:S01]  /*0360*/  LDG.E R9, desc[UR4][R20.64+-0x8] ;  /* 0xfffff80414097981 */ /* 0x000f22000c1e1900 */
[----:B-----5:R-:W-:-:S03]  /*0370*/  FFMA R28, R19, R10, R6 ;  /* 0x0000000a131c7223 */ /* 0x020fc60000000006 */
[----:B------:R-:W5:Y:S04]  /*0380*/  LDG.E R6, desc[UR4][R24.64] ;  /* 0x0000000418067981 */ /* 0x000f68000c1e1900 */
[----:B------:R-:W5:Y:S01]  /*0390*/  LDG.E R19, desc[UR4][R26.64+-0x14] ;  /* 0xffffec041a137981 */ /* 0x000f62000c1e1900 */
[----:B--2---:R-:W-:Y:S01]  /*03a0*/  FFMA R22, R18, R7, R28 ;  /* 0x0000000712167223 */ /* 0x004fe2000000001c */
[----:B------:R-:W-:Y:S02]  /*03b0*/  IMAD.WIDE R28, R29, 0x4, R16 ;  /* 0x000000041d1c7825 */ /* 0x000fe400078e0210 */
[----:B------:R-:W2:Y:S04]  /*03c0*/  LDG.E R10, desc[UR4][R20.64+-0x4] ;  /* 0xfffffc04140a7981 */ /* 0x000ea8000c1e1900 */
[----:B------:R-:W2:Y:S04]  /*03d0*/  LDG.E R29, desc[UR4][R28.64] ;  /* 0x000000041c1d7981 */ /* 0x000ea8000c1e1900 */
[----:B------:R-:W2:Y:S04]  /*03e0*/  LDG.E R18, desc[UR4][R26.64+-0x10] ;  /* 0xfffff0041a127981 */ /* 0x000ea8000c1e1900 */
[----:B------:R-:W2:Y:S01]  /*03f0*/  LDG.E R7, desc[UR4][R20.64] ;  /* 0x0000000414077981 */ /* 0x000ea2000c1e1900 */
[----:B---3--:R-:W-:Y:S01]  /*0400*/  FFMA R8, R11, R8, R22 ;  /* 0x000000080b087223 */ /* 0x008fe20000000016 */
[----:B----4-:R-:W-:-:S02]  /*0410*/  IMAD.WIDE R22, R23, 0x4, R16 ;  /* 0x0000000417167825 */ /* 0x010fc400078e0210 */
[----:B------:R-:W3:Y:S04]  /*0420*/  LDG.E R11, desc[UR4][R20.64+0x4] ;  /* 0x00000404140b7981 */ /* 0x000ee8000c1e1900 */
[----:B------:R-:W4:Y:S04]  /*0430*/  LDG.E R23, desc[UR4][R22.64] ;  /* 0x0000000416177981 */ /* 0x000f28000c1e1900 */
[----:B------:R-:W4:Y:S04]  /*0440*/  LDG.E R25, desc[UR4][R26.64+-0xc] ;  /* 0xfffff4041a197981 */ /* 0x000f28000c1e1900 */
[----:B------:R-:W4:Y:S04]  /*0450*/  LDG.E R28, desc[UR4][R26.64+-0x8] ;  /* 0xfffff8041a1c7981 */ /* 0x000f28000c1e1900 */
[----:B------:R-:W4:Y:S04]  /*0460*/  LDG.E R22, desc[UR4][R20.64+0x8] ;  /* 0x0000080414167981 */ /* 0x000f28000c1e1900 */
[----:B------:R-:W4:Y:S01]  /*0470*/  LDG.E R24, desc[UR4][R26.64+0x4] ;  /* 0x000004041a187981 */ /* 0x000f22000c1e1900 */
[----:B-----5:R-:W-:Y:S01]  /*0480*/  FFMA R6, R19, R6, R8 ;  /* 0x0000000613067223 */ /* 0x020fe20000000008 */
[----:B------:R-:W-:-:S05]  /*0490*/  IMAD.WIDE R8, R9, 0x4, R16 ;  /* 0x0000000409087825 */ /* 0x000fca00078e0210 */
[----:B------:R0:W5:Y:S01]  /*04a0*/  LDG.E R19, desc[UR4][R8.64] ;  /* 0x0000000408137981 */ /* 0x000162000c1e1900 */
[----:B--2---:R-:W-:-:S03]  /*04b0*/  FFMA R18, R18, R29, R6 ;  /* 0x0000001d12127223 */ /* 0x004fc60000000006 */
[----:B------:R-:W2:Y:S01]  /*04c0*/  LDG.E R29, desc[UR4][R20.64+0x1c] ;  /* 0x00001c04141d7981 */ /* 0x000ea2000c1e1900 */
[----:B0-----:R-:W-:-:S04]  /*04d0*/  IMAD.WIDE R8, R10, 0x4, R16 ;  /* 0x000000040a087825 */ /* 0x001fc800078e0210 */
[--C-:B------:R-:W-:Y:S02]  /*04e0*/  IMAD.WIDE R6, R7, 0x4, R16.reuse ;  /* 0x0000000407067825 */ /* 0x100fe400078e0210 */
[----:B------:R-:W2:Y:S02]  /*04f0*/  LDG.E R8, desc[UR4][R8.64] ;  /* 0x0000000408087981 */ /* 0x000ea4000c1e1900 */
[----:B---3--:R-:W-:Y:S02]  /*0500*/  IMAD.WIDE R10, R11, 0x4, R16 ;  /* 0x000000040b0a7825 */ /* 0x008fe400078e0210 */
[----:B------:R-:W3:Y:S02]  /*0510*/  LDG.E R6, desc[UR4][R6.64] ;  /* 0x0000000406067981 */ /* 0x000ee4000c1e1900 */
[----:B----4-:R-:W-:Y:S02]  /*0520*/  FFMA R23, R25, R23, R18 ;  /* 0x0000001719177223 */ /* 0x010fe40000000012 */
[----:B------:R-:W4:Y:S04]  /*0530*/  LDG.E R10, desc[UR4][R10.64] ;  /* 0x000000040a0a7981 */ /* 0x000f28000c1e1900 */
[----:B------:R-:W2:Y:S04]  /*0540*/  LDG.E R9, desc[UR4][R26.64+-0x4] ;  /* 0xfffffc041a097981 */ /* 0x000ea8000c1e1900 */
[----:B------:R-:W3:Y:S04]  /*0550*/  LDG.E R7, desc[UR4][R26.64] ;  /* 0x000000041a077981 */ /* 0x000ee8000c1e1900 */
[----:B------:R-:W4:Y:S04]  /*0560*/  LDG.E R18, desc[UR4][R20.64+0xc] ;  /* 0x00000c0414127981 */ /* 0x000f28000c1e1900 */
[----:B------:R-:W4:Y:S04]  /*0570*/  LDG.E R25, desc[UR4][R20.64+0x14] ;  /* 0x0000140414197981 */ /* 0x000f28000c1e1900 */
[----:B------:R-:W4:Y:S01]  /*0580*/  LDG.E R11, desc[UR4][R26.64+0x18] ;  /* 0x000018041a0b7981 */ /* 0x000f22000c1e1900 */
[----:B-----5:R-:W-:-:S03]  /*0590*/  FFMA R28, R28, R19, R23 ;  /* 0x000000131c1c7223 */ /* 0x020fc60000000017 */
[----:B------:R-:W5:Y:S04]  /*05a0*/  LDG.E R23, desc[UR4][R20.64+0x10] ;  /* 0x0000100414177981 */ /* 0x000f68000c1e1900 */
[----:B------:R0:W5:Y:S02]  /*05b0*/  LDG.E R19, desc[UR4][R20.64+0x18] ;  /* 0x0000180414137981 */ /* 0x000164000c1e1900 */
[----:B0-----:R-:W-:-:S04]  /*05c0*/  IMAD.WIDE R20, R22, 0x4, R16 ;  /* 0x0000000416147825 */ /* 0x001fc800078e0210 */
[----:B--2---:R-:W-:Y:S02]  /*05d0*/  FFMA R8, R9, R8, R28 ;  /* 0x0000000809087223 */ /* 0x004fe4000000001c */
[----:B------:R-:W2:Y:S02]  /*05e0*/  LDG.E R9, desc[UR4][R26.64+0x10] ;  /* 0x000010041a097981 */ /* 0x000ea4000c1e1900 */
[----:B---3--:R-:W-:Y:S02]  /*05f0*/  FFMA R7, R7, R6, R8 ;  /* 0x0000000607077223 */ /* 0x008fe40000000008 */
[----:B------:R-:W3:Y:S02]  /*0600*/  LDG.E R8, desc[UR4][R26.64+0xc] ;  /* 0x00000c041a087981 */ /* 0x000ee4000c1e1900 */
[----:B----4-:R-:W-:Y:S02]  /*0610*/  FFMA R6, R24, R10, R7 ;  /* 0x0000000a18067223 */ /* 0x010fe40000000007 */
[----:B------:R-:W4:Y:S04]  /*0620*/  LDG.E R7, desc[UR4][R26.64+0x8] ;  /* 0x000008041a077981 */ /* 0x000f28000c1e1900 */
[----:B------:R-:W2:Y:S04]  /*0630*/  LDG.E R10, desc[UR4][R26.64+0x14] ;  /* 0x000014041a0a7981 */ /* 0x000ea8000c1e1900 */
[----:B------:R-:W2:Y:S01]  /*0640*/  LDG.E R26, desc[UR4][R26.64+0x1c] ;  /* 0x00001c041a1a7981 */ /* 0x000ea2000c1e1900 */
[----:B------:R-:W-:-:S06]  /*0650*/  IMAD.WIDE R24, R25, 0x4, R16 ;  /* 0x0000000419187825 */ /* 0x000fcc00078e0210 */
[----:B------:R-:W2:Y:S04]  /*0660*/  LDG.E R25, desc[UR4][R24.64] ;  /* 0x0000000418197981 */ /* 0x000ea8000c1e1900 */
[----:B------:R0:W4:Y:S02]  /*0670*/  LDG.E R27, desc[UR4][R20.64] ;  /* 0x00000004141b7981 */ /* 0x000124000c1e1900 */
[----:B0-----:R-:W-:-:S06]  /*0680*/  IMAD.WIDE R20, R18, 0x4, R16 ;  /* 0x0000000412147825 */ /* 0x001fcc00078e0210 */
[----:B------:R-:W3:Y:S01]  /*0690*/  LDG.E R21, desc[UR4][R20.64] ;  /* 0x0000000414157981 */ /* 0x000ee2000c1e1900 */
[----:B-----5:R-:W-:-:S04]  /*06a0*/  IMAD.WIDE R22, R23, 0x4, R16 ;  /* 0x0000000417167825 */ /* 0x020fc800078e0210 */
[--C-:B------:R-:W-:Y:S02]  /*06b0*/  IMAD.WIDE R18, R19, 0x4, R16.reuse ;  /* 0x0000000413127825 */ /* 0x100fe400078e0210 */
[----:B------:R-:W2:Y:S02]  /*06c0*/  LDG.E R22, desc[UR4][R22.64] ;  /* 0x0000000416167981 */ /* 0x000ea4000c1e1900 */
[----:B------:R-:W-:Y:S02]  /*06d0*/  IMAD.WIDE R16, R29, 0x4, R16 ;  /* 0x000000041d107825 */ /* 0x000fe400078e0210 */
[----:B------:R-:W5:Y:S04]  /*06e0*/  LDG.E R18, desc[UR4][R18.64] ;  /* 0x0000000412127981 */ /* 0x000f68000c1e1900 */
[----:B------:R-:W5:Y:S01]  /*06f0*/  LDG.E R16, desc[UR4][R16.64] ;  /* 0x0000000410107981 */ /* 0x000f62000c1e1900 */
[----:B------:R-:W-:-:S04]  /*0700*/  IADD3 R2, PT, PT, R2, 0x10, RZ ;  /* 0x0000001002027810 */ /* 0x000fc80007ffe0ff */
[----:B------:R-:W-:Y:S02]  /*0710*/  ISETP.NE.AND P1, PT, R2, RZ, PT ;  /* 0x000000ff0200720c */ /* 0x000fe40003f25270 */
[----:B------:R-:W-:Y:S01]  /*0720*/  IADD3 R3, PT, PT, R3, 0x10, RZ ;  /* 0x0000001003037810 */ /* 0x000fe20007ffe0ff */
[----:B----4-:R-:W-:-:S04]  /*0730*/  FFMA R7, R7, R27, R6 ;  /* 0x0000001b07077223 */ /* 0x010fc80000000006 */
[----:B---3--:R-:W-:-:S04]  /*0740*/  FFMA R8, R8, R21, R7 ;  /* 0x0000001508087223 */ /* 0x008fc80000000007 */
[----:B--2---:R-:W-:-:S04]  /*0750*/  FFMA R9, R9, R22, R8 ;  /* 0x0000001609097223 */ /* 0x004fc80000000008 */
[----:B------:R-:W-:-:S04]  /*0760*/  FFMA R10, R10, R25, R9 ;  /* 0x000000190a0a7223 */ /* 0x000fc80000000009 */
[----:B-----5:R-:W-:-:S04]  /*0770*/  FFMA R11, R11, R18, R10 ;  /* 0x000000120b0b7223 */ /* 0x020fc8000000000a */
[----:B------:R-:W-:Y:S01]  /*0780*/  FFMA R6, R26, R16, R11 ;  /* 0x000000101a067223 */ /* 0x000fe2000000000b */
[----:B------:R-:W-:Y:S06]  /*0790*/  @P1 BRA `(.L_x_14) ;  /* 0xfffffff800a41947 */ /* 0x000fec000383ffff */
.L_x_13:
[----:B------:R-:W-:Y:S05]  /*07a0*/  BSYNC.RECONVERGENT B1 ;  /* 0x0000000000017941 */ /* 0x000fea0003800200 */
.L_x_12:
[----:B------:R-:W-:Y:S05]  /*07b0*/  @!P0 BRA `(.L_x_11) ;  /* 0x0000000400948947 */ /* 0x000fea0003800000 */
[----:B------:R-:W-:Y:S01]  /*07c0*/  ISETP.GE.U32.AND P0, PT, R5, 0x8, PT ;  /* 0x000000080500780c */ /* 0x000fe20003f06070 */
[----:B------:R-:W-:Y:S01]  /*07d0*/  BSSY.RECONVERGENT B1, `(.L_x_15) ;  /* 0x0000032000017945 */ /* 0x000fe20003800200 */
[----:B------:R-:W-:-:S04]  /*07e0*/  LOP3.LUT R24, R4, 0x7, RZ, 0xc0, !PT ;  /* 0x0000000704187812 */ /* 0x000fc800078ec0ff */
[----:B------:R-:W-:-:S07]  /*07f0*/  ISETP.NE.AND P1, PT, R24, RZ, PT ;  /* 0x000000ff1800720c */ /* 0x000fce0003f25270 */
[----:B------:R-:W-:Y:S06]  /*0800*/  @!P0 BRA `(.L_x_16) ;  /* 0x0000000000b88947 */ /* 0x000fec0003800000 */
[----:B------:R-:W0:Y:S08]  /*0810*/  LDC.64 R20, c[0x0][0x390] ;  /* 0x0000e400ff147b82 */ /* 0x000e300000000a00 */
[----:B------:R-:W1:Y:S08]  /*0820*/  LDC.64 R10, c[0x0][0x3a0] ;  /* 0x0000e800ff0a7b82 */ /* 0x000e700000000a00 */
[----:B------:R-:W2:Y:S01]  /*0830*/  LDC.64 R8, c[0x0][0x398] ;  /* 0x0000e600ff087b82 */ /* 0x000ea20000000a00 */
[----:B0-----:R-:W-:-:S05]  /*0840*/  IMAD.WIDE R20, R3, 0x4, R20 ;  /* 0x0000000403147825 */ /* 0x001fca00078e0214 */
[----:B------:R-:W1:Y:S04]  /*0850*/  LDG.E R29, desc[UR4][R20.64] ;  /* 0x00000004141d7981 */ /* 0x000e68000c1e1900 */
[----:B------:R-:W3:Y:S04]  /*0860*/  LDG.E R27, desc[UR4][R20.64+0x4] ;  /* 0x00000404141b7981 */ /* 0x000ee8000c1e1900 */
[----:B------:R-:W4:Y:S04]  /*0870*/  LDG.E R25, desc[UR4][R20.64+0x8] ;  /* 0x0000080414197981 */ /* 0x000f28000c1e1900 */
[----:B------:R-:W5:Y:S04]  /*0880*/  LDG.E R13, desc[UR4][R20.64+0xc] ;  /* 0x00000c04140d7981 */ /* 0x000f68000c1e1900 */
[----:B------:R-:W5:Y:S04]  /*0890*/  LDG.E R15, desc[UR4][R20.64+0x10] ;  /* 0x00001004140f7981 */ /* 0x000f68000c1e1900 */
[----:B------:R-:W5:Y:S04]  /*08a0*/  LDG.E R17, desc[UR4][R20.64+0x14] ;  /* 0x0000140414117981 */ /* 0x000f68000c1e1900 */
[----:B------:R-:W5:Y:S04]  /*08b0*/  LDG.E R19, desc[UR4][R20.64+0x18] ;  /* 0x0000180414137981 */ /* 0x000f68000c1e1900 */
[----:B------:R4:W5:Y:S01]  /*08c0*/  LDG.E R23, desc[UR4][R20.64+0x1c] ;  /* 0x00001c0414177981 */ /* 0x000962000c1e1900 */
[----:B--2---:R-:W-:-:S05]  /*08d0*/  IMAD.WIDE R8, R3, 0x4, R8 ;  /* 0x0000000403087825 */ /* 0x004fca00078e0208 */
[----:B------:R-:W2:Y:S04]  /*08e0*/  LDG.E R7, desc[UR4][R8.64] ;  /* 0x0000000408077981 */ /* 0x000ea8000c1e1900 */
[----:B------:R-:W2:Y:S01]  /*08f0*/  LDG.E R22, desc[UR4][R8.64+0x8] ;  /* 0x0000080408167981 */ /* 0x000ea2000c1e1900 */
[----:B-1----:R-:W-:-:S04]  /*0900*/  IMAD.WIDE R28, R29, 0x4, R10 ;  /* 0x000000041d1c7825 */ /* 0x002fc800078e020a */
[--C-:B---3--:R-:W-:Y:S01]  /*0910*/  IMAD.WIDE R26, R27, 0x4, R10.reuse ;  /* 0x000000041b1a7825 */ /* 0x108fe200078e020a */
[----:B------:R-:W2:Y:S03]  /*0920*/  LDG.E R5, desc[UR4][R28.64] ;  /* 0x000000041c057981 */ /* 0x000ea6000c1e1900 */
[--C-:B----4-:R-:W-:Y:S01]  /*0930*/  IMAD.WIDE R20, R25, 0x4, R10.reuse ;  /* 0x0000000419147825 */ /* 0x110fe200078e020a */
[----:B------:R-:W3:Y:S04]  /*0940*/  LDG.E R2, desc[UR4][R26.64] ;  /* 0x000000041a027981 */ /* 0x000ee8000c1e1900 */
[----:B------:R-:W3:Y:S01]  /*0950*/  LDG.E R25, desc[UR4][R8.64+0x4] ;  /* 0x0000040408197981 */ /* 0x000ee2000c1e1900 */
[----:B-----5:R-:W-:-:S03]  /*0960*/  IMAD.WIDE R12, R13, 0x4, R10 ;  /* 0x000000040d0c7825 */ /* 0x020fc600078e020a */
[----:B------:R-:W4:Y:S01]  /*0970*/  LDG.E R21, desc[UR4][R20.64] ;  /* 0x0000000414157981 */ /* 0x000f22000c1e1900 */
[----:B------:R-:W-:-:S03]  /*0980*/  IMAD.WIDE R14, R15, 0x4, R10 ;  /* 0x000000040f0e7825 */ /* 0x000fc600078e020a */
[----:B------:R-:W5:Y:S01]  /*0990*/  LDG.E R13, desc[UR4][R12.64] ;  /* 0x000000040c0d7981 */ /* 0x000f62000c1e1900 */
[----:B------:R-:W-:-:S03]  /*09a0*/  IMAD.WIDE R16, R17, 0x4, R10 ;  /* 0x0000000411107825 */ /* 0x000fc600078e020a */
[----:B------:R-:W5:Y:S01]  /*09b0*/  LDG.E R28, desc[UR4][R8.64+0xc] ;  /* 0x00000c04081c7981 */ /* 0x000f62000c1e1900 */
[----:B------:R-:W-:-:S03]  /*09c0*/  IMAD.WIDE R18, R19, 0x4, R10 ;  /* 0x0000000413127825 */ /* 0x000fc600078e020a */
[----:B------:R-:W5:Y:S04]  /*09d0*/  LDG.E R14, desc[UR4][R14.64] ;  /* 0x000000040e0e7981 */ /* 0x000f68000c1e1900 */
[----:B------:R-:W5:Y:S01]  /*09e0*/  LDG.E R29, desc[UR4][R8.64+0x10] ;  /* 0x00001004081d7981 */ /* 0x000f62000c1e1900 */
[----:B------:R-:W-:-:S03]  /*09f0*/  IMAD.WIDE R10, R23, 0x4, R10 ;  /* 0x00000004170a7825 */ /* 0x000fc600078e020a */
[----:B------:R-:W5:Y:S04]  /*0a00*/  LDG.E R17, desc[UR4][R16.64] ;  /* 0x0000000410117981 */ /* 0x000f68000c1e1900 */
[----:B------:R-:W5:Y:S04]  /*0a10*/  LDG.E R26, desc[UR4][R8.64+0x14] ;  /* 0x00001404081a7981 */ /* 0x000f68000c1e1900 */
[----:B------:R-:W5:Y:S04]  /*0a20*/  LDG.E R18, desc[UR4][R18.64] ;  /* 0x0000000412127981 */ /* 0x000f68000c1e1900 */
[----:B------:R-:W5:Y:S04]  /*0a30*/  LDG.E R23, desc[UR4][R8.64+0x18] ;  /* 0x0000180408177981 */ /* 0x000f68000c1e1900 */
[----:B------:R-:W5:Y:S04]  /*0a40*/  LDG.E R12, desc[UR4][R8.64+0x1c] ;  /* 0x00001c04080c7981 */ /* 0x000f68000c1e1900 */
[----:B------:R-:W5:Y:S01]  /*0a50*/  LDG.E R10, desc[UR4][R10.64] ;  /* 0x000000040a0a7981 */ /* 0x000f62000c1e1900 */
[----:B------:R-:W-:Y:S01]  /*0a60*/  IADD3 R3, PT, PT, R3, 0x8, RZ ;  /* 0x0000000803037810 */ /* 0x000fe20007ffe0ff */
[----:B--2---:R-:W-:-:S04]  /*0a70*/  FFMA R6, R7, R5, R6 ;  /* 0x0000000507067223 */ /* 0x004fc80000000006 */
[----:B---3--:R-:W-:-:S04]  /*0a80*/  FFMA R25, R25, R2, R6 ;  /* 0x0000000219197223 */ /* 0x008fc80000000006 */
[----:B----4-:R-:W-:-:S04]  /*0a90*/  FFMA R21, R22, R21, R25 ;  /* 0x0000001516157223 */ /* 0x010fc80000000019 */
[----:B-----5:R-:W-:-:S04]  /*0aa0*/  FFMA R28, R28, R13, R21 ;  /* 0x0000000d1c1c7223 */ /* 0x020fc80000000015 */
[----:B------:R-:W-:-:S04]  /*0ab0*/  FFMA R29, R29, R14, R28 ;  /* 0x0000000e1d1d7223 */ /* 0x000fc8000000001c */
[----:B------:R-:W-:-:S04]  /*0ac0*/  FFMA R26, R26, R17, R29 ;  /* 0x000000111a1a7223 */ /* 0x000fc8000000001d */
[----:B------:R-:W-:-:S04]  /*0ad0*/  FFMA R23, R23, R18, R26 ;  /* 0x0000001217177223 */ /* 0x000fc8000000001a */
[----:B------:R-:W-:-:S07]  /*0ae0*/  FFMA R6, R12, R10, R23 ;  /* 0x0000000a0c067223 */ /* 0x000fce0000000017 */
.L_x_16:
[----:B------:R-:W-:Y:S05]  /*0af0*/  BSYNC.RECONVERGENT B1 ;  /* 0x0000000000017941 */ /* 0x000fea0003800200 */
.L_x_15:
        /* <DEDUP_REMOVED lines=8> */
[----:B0-----:R-:W-:-:S07]  /*0b80*/  IMAD.WIDE R12, R3, 0x4, R8 ;  /* 0x00000004030c7825 */ /* 0x001fce00078e0208 */
[----:B------:R-:W0:Y:S01]  /*0b90*/  LDC.64 R8, c[0x0][0x3a0] ;  /* 0x0000e800ff087b82 */ /* 0x000e220000000a00 */
[----:B------:R-:W0:Y:S04]  /*0ba0*/  LDG.E R15, desc[UR4][R12.64] ;  /* 0x000000040c0f7981 */ /* 0x000e28000c1e1900 */
[----:B------:R-:W2:Y:S04]  /*0bb0*/  LDG.E R17, desc[UR4][R12.64+0x4] ;  /* 0x000004040c117981 */ /* 0x000ea8000c1e1900 */
[----:B------:R-:W3:Y:S04]  /*0bc0*/  LDG.E R19, desc[UR4][R12.64+0x8] ;  /* 0x000008040c137981 */ /* 0x000ee8000c1e1900 */
[----:B------:R-:W4:Y:S01]  /*0bd0*/  LDG.E R7, desc[UR4][R12.64+0xc] ;  /* 0x00000c040c077981 */ /* 0x000f22000c1e1900 */
[----:B-1----:R-:W-:-:S05]  /*0be0*/  IMAD.WIDE R10, R3, 0x4, R10 ;  /* 0x00000004030a7825 */ /* 0x002fca00078e020a */
[----:B------:R-:W5:Y:S04]  /*0bf0*/  LDG.E R5, desc[UR4][R10.64] ;  /* 0x000000040a057981 */ /* 0x000f68000c1e1900 */
        /* <DEDUP_REMOVED lines=9> */
[----:B------:R-:W3:Y:S04]  /*0c90*/  LDG.E R7, desc[UR4][R10.64+0x8] ;  /* 0x000008040a077981 */ /* 0x000ee8000c1e1900 */
[----:B------:R-:W4:Y:S01]  /*0ca0*/  LDG.E R8, desc[UR4][R8.64] ;  /* 0x0000000408087981 */ /* 0x000f22000c1e1900 */
[----:B------:R-:W-:Y:S01]  /*0cb0*/  IADD3 R3, PT, PT, R3, 0x4, RZ ;  /* 0x0000000403037810 */ /* 0x000fe20007ffe0ff */
[----:B-----5:R-:W-:-:S04]  /*0cc0*/  FFMA R5, R5, R14, R6 ;  /* 0x0000000e05057223 */ /* 0x020fc80000000006 */
[----:B--2---:R-:W-:-:S04]  /*0cd0*/  FFMA R2, R2, R16, R5 ;  /* 0x0000001002027223 */ /* 0x004fc80000000005 */
[----:B---3--:R-:W-:-:S04]  /*0ce0*/  FFMA R2, R7, R18, R2 ;  /* 0x0000001207027223 */ /* 0x008fc80000000002 */
[----:B----4-:R-:W-:-:S07]  /*0cf0*/  FFMA R6, R13, R8, R2 ;  /* 0x000000080d067223 */ /* 0x010fce0000000002 */
.L_x_18:
[----:B------:R-:W-:Y:S05]  /*0d00*/  BSYNC.RECONVERGENT B1 ;  /* 0x0000000000017941 */ /* 0x000fea0003800200 */
.L_x_17:
[----:B------:R-:W-:Y:S05]  /*0d10*/  @!P1 BRA `(.L_x_11) ;  /* 0x00000000003c9947 */ /* 0x000fea0003800000 */
[----:B------:R-:W0:Y:S01]  /*0d20*/  LDC.64 R16, c[0x0][0x3a0] ;  /* 0x0000e800ff107b82 */ /* 0x000e220000000a00 */
[----:B------:R-:W-:-:S07]  /*0d30*/  IADD3 R2, PT, PT, -R4, RZ, RZ ;  /* 0x000000ff04027210 */ /* 0x000fce0007ffe1ff */
[----:B------:R-:W1:Y:S08]  /*0d40*/  LDC.64 R14, c[0x0][0x390] ;  /* 0x0000e400ff0e7b82 */ /* 0x000e700000000a00 */
[----:B------:R-:W2:Y:S02]  /*0d50*/  LDC.64 R12, c[0x0][0x398] ;  /* 0x0000e600ff0c7b82 */ /* 0x000ea40000000a00 */
.L_x_19:
[----:B-1----:R-:W-:-:S06]  /*0d60*/  IMAD.WIDE R8, R3, 0x4, R14 ;  /* 0x0000000403087825 */ /* 0x002fcc00078e020e */
[----:B------:R-:W0:Y:S01]  /*0d70*/  LDG.E R9, desc[UR4][R8.64] ;  /* 0x0000000408097981 */ /* 0x000e22000c1e1900 */
[----:B--2---:R-:W-:-:S06]  /*0d80*/  IMAD.WIDE R4, R3, 0x4, R12 ;  /* 0x0000000403047825 */ /* 0x004fcc00078e020c */
[----:B------:R-:W2:Y:S01]  /*0d90*/  LDG.E R5, desc[UR4][R4.64] ;  /* 0x0000000404057981 */ /* 0x000ea2000c1e1900 */
[----:B------:R-:W-:Y:S01]  /*0da0*/  IADD3 R2, PT, PT, R2, 0x1, RZ ;  /* 0x0000000102027810 */ /* 0x000fe20007ffe0ff */
[----:B0-----:R-:W-:-:S06]  /*0db0*/  IMAD.WIDE R10, R9, 0x4, R16 ;  /* 0x00000004090a7825 */ /* 0x001fcc00078e0210 */
[----:B------:R-:W2:Y:S01]  /*0dc0*/  LDG.E R10, desc[UR4][R10.64] ;  /* 0x000000040a0a7981 */ /* 0x000ea2000c1e1900 */
[----:B------:R-:W-:Y:S02]  /*0dd0*/  ISETP.NE.AND P0, PT, R2, RZ, PT ;  /* 0x000000ff0200720c */ /* 0x000fe40003f05270 */
[----:B------:R-:W-:Y:S01]  /*0de0*/  IADD3 R3, PT, PT, R3, 0x1, RZ ;  /* 0x0000000103037810 */ /* 0x000fe20007ffe0ff */
[----:B--2---:R-:W-:-:S10]  /*0df0*/  FFMA R6, R5, R10, R6 ;  /* 0x0000000a05067223 */ /* 0x004fd40000000006 */
[----:B------:R-:W-:Y:S05]  /*0e00*/  @P0 BRA `(.L_x_19) ;  /* 0xfffffffc00d40947 */ /* 0x000fea000383ffff */
.L_x_11:
[----:B------:R-:W-:Y:S05]  /*0e10*/  BSYNC.RECONVERGENT B0 ;  /* 0x0000000000007941 */ /* 0x000fea0003800200 */
.L_x_10:
[----:B------:R-:W0:Y:S02]  /*0e20*/  LDC.64 R2, c[0x0][0x3a8] ;  /* 0x0000ea00ff027b82 */ /* 0x000e240000000a00 */
[----:B0-----:R-:W-:-:S05]  /*0e30*/  IMAD.WIDE R2, R0, 0x4, R2 ;  /* 0x0000000400027825 */ /* 0x001fca00078e0202 */
[----:B------:R-:W2:Y:S02]  /*0e40*/  LDG.E R5, desc[UR4][R2.64] ;  /* 0x0000000402057981 */ /* 0x000ea4000c1e1900 */
[----:B--2---:R-:W-:-:S05]  /*0e50*/  FADD R5, R5, R6 ;  /* 0x0000000605057221 */ /* 0x004fca0000000000 */
[----:B------:R-:W-:Y:S01]  /*0e60*/  STG.E desc[UR4][R2.64], R5 ;  /* 0x0000000502007986 */ /* 0x000fe2000c101904 */
[----:B------:R-:W-:Y:S05]  /*0e70*/  EXIT ;  /* 0x000000000000794d */ /* 0x000fea0003800000 */
.L_x_20:
        /* <DEDUP_REMOVED lines=16> */
.L_x_22:


//--------------------- .nv.shared.reserved.0     --------------------------
	.section	.nv.shared.reserved.0,"aw",@nobits
	.weak		__nv_reservedSMEM_offset_0_alias
	.size		__nv_reservedSMEM_offset_0_alias, 0, 64
	.other		__nv_reservedSMEM_offset_0_alias,@"STO_CUDA_RESERVED_SHARED STV_DEFAULT"
__nv_reservedSMEM_offset_0_alias:
	.zero		0
	.zero		64


//--------------------- .nv.constant0._Z15spmv_jds_kerneljPjS_S_S_PfS0_S0_ --------------------------
	.section	.nv.constant0._Z15spmv_jds_kerneljPjS_S_S_PfS0_S0_,"a",@progbits
	.sectionflags	@""
	.align	4
.nv.constant0._Z15spmv_jds_kerneljPjS_S_S_PfS0_S0_:
	.zero		960


//--------------------- .nv.constant0._Z15spmv_csr_kerneljPjS_PfS0_S0_ --------------------------
	.section	.nv.constant0._Z15spmv_csr_kerneljPjS_PfS0_S0_,"a",@progbits
	.sectionflags	@""
	.align	4
.nv.constant0._Z15spmv_csr_kerneljPjS_PfS0_S0_:
	.zero		944


//--------------------- SYMBOLS --------------------------

	.type		.nv.reservedSmem.offset0,@object
	.size		.nv.reservedSmem.offset0,0x4
